//
// Generated by NVIDIA NVVM Compiler
//
// Compiler Build ID: CL-36424714
// Cuda compilation tools, release 13.0, V13.0.88
// Based on NVVM 20.0.0
//

.version 9.0
.target sm_100
.address_size 64

	// .globl	_ZN18mamtorch_kernel_v540fullyconnected_backward_cuda_kernel_acc4EPKfS1_PKiS3_Pfiii
// _ZZN18mamtorch_kernel_v540fullyconnected_backward_cuda_kernel_acc4EPKfS1_PKiS3_PfiiiE6Ablock has been demoted
// _ZZN18mamtorch_kernel_v540fullyconnected_backward_cuda_kernel_acc4EPKfS1_PKiS3_PfiiiE6Bblock has been demoted
// _ZZN18mamtorch_kernel_v540fullyconnected_backward_cuda_kernel_acc4EPKfS1_PKiS3_PfiiiE13Bargmax_block has been demoted
// _ZZN18mamtorch_kernel_v540fullyconnected_backward_cuda_kernel_acc4EPKfS1_PKiS3_PfiiiE13Bargmin_block has been demoted

.visible .entry _ZN18mamtorch_kernel_v540fullyconnected_backward_cuda_kernel_acc4EPKfS1_PKiS3_Pfiii(
	.param .u64 .ptr .align 1 _ZN18mamtorch_kernel_v540fullyconnected_backward_cuda_kernel_acc4EPKfS1_PKiS3_Pfiii_param_0,
	.param .u64 .ptr .align 1 _ZN18mamtorch_kernel_v540fullyconnected_backward_cuda_kernel_acc4EPKfS1_PKiS3_Pfiii_param_1,
	.param .u64 .ptr .align 1 _ZN18mamtorch_kernel_v540fullyconnected_backward_cuda_kernel_acc4EPKfS1_PKiS3_Pfiii_param_2,
	.param .u64 .ptr .align 1 _ZN18mamtorch_kernel_v540fullyconnected_backward_cuda_kernel_acc4EPKfS1_PKiS3_Pfiii_param_3,
	.param .u64 .ptr .align 1 _ZN18mamtorch_kernel_v540fullyconnected_backward_cuda_kernel_acc4EPKfS1_PKiS3_Pfiii_param_4,
	.param .u32 _ZN18mamtorch_kernel_v540fullyconnected_backward_cuda_kernel_acc4EPKfS1_PKiS3_Pfiii_param_5,
	.param .u32 _ZN18mamtorch_kernel_v540fullyconnected_backward_cuda_kernel_acc4EPKfS1_PKiS3_Pfiii_param_6,
	.param .u32 _ZN18mamtorch_kernel_v540fullyconnected_backward_cuda_kernel_acc4EPKfS1_PKiS3_Pfiii_param_7
)
{
	.reg .pred 	%p<36>;
	.reg .b32 	%r<296>;
	.reg .b32 	%f<203>;
	.reg .b64 	%rd<120>;
	// demoted variable
	.shared .align 4 .b8 _ZZN18mamtorch_kernel_v540fullyconnected_backward_cuda_kernel_acc4EPKfS1_PKiS3_PfiiiE6Ablock[4096];
	// demoted variable
	.shared .align 4 .b8 _ZZN18mamtorch_kernel_v540fullyconnected_backward_cuda_kernel_acc4EPKfS1_PKiS3_PfiiiE6Bblock[4224];
	// demoted variable
	.shared .align 4 .b8 _ZZN18mamtorch_kernel_v540fullyconnected_backward_cuda_kernel_acc4EPKfS1_PKiS3_PfiiiE13Bargmax_block[4352];
	// demoted variable
	.shared .align 4 .b8 _ZZN18mamtorch_kernel_v540fullyconnected_backward_cuda_kernel_acc4EPKfS1_PKiS3_PfiiiE13Bargmin_block[4480];
	ld.param.u32 	%r103, [_ZN18mamtorch_kernel_v540fullyconnected_backward_cuda_kernel_acc4EPKfS1_PKiS3_Pfiii_param_5];
	ld.param.u32 	%r104, [_ZN18mamtorch_kernel_v540fullyconnected_backward_cuda_kernel_acc4EPKfS1_PKiS3_Pfiii_param_6];
	mov.u32 	%r106, %ctaid.x;
	mov.u32 	%r107, %ctaid.y;
	mov.u32 	%r1, %tid.x;
	mov.u32 	%r2, %tid.y;
	shl.b32 	%r3, %r106, 5;
	shl.b32 	%r4, %r107, 5;
	setp.lt.s32 	%p1, %r104, 32;
	mov.f32 	%f187, 0f00000000;
	mov.f32 	%f188, %f187;
	mov.f32 	%f189, %f187;
	mov.f32 	%f190, %f187;
	mov.f32 	%f191, %f187;
	mov.f32 	%f192, %f187;
	mov.f32 	%f193, %f187;
	mov.f32 	%f194, %f187;
	mov.f32 	%f195, %f187;
	mov.f32 	%f196, %f187;
	mov.f32 	%f197, %f187;
	mov.f32 	%f198, %f187;
	mov.f32 	%f199, %f187;
	mov.f32 	%f200, %f187;
	mov.f32 	%f201, %f187;
	mov.f32 	%f202, %f187;
	@%p1 bra 	$L__BB0_5;
	shl.b32 	%r109, %r2, 3;
	add.s32 	%r110, %r109, %r1;
	and.b32  	%r111, %r110, 31;
	shl.b32 	%r112, %r110, 2;
	and.b32  	%r113, %r112, 124;
	mov.u32 	%r114, _ZZN18mamtorch_kernel_v540fullyconnected_backward_cuda_kernel_acc4EPKfS1_PKiS3_PfiiiE6Ablock;
	add.s32 	%r115, %r114, %r113;
	mov.u32 	%r116, _ZZN18mamtorch_kernel_v540fullyconnected_backward_cuda_kernel_acc4EPKfS1_PKiS3_PfiiiE6Bblock;
	mad.lo.s32 	%r117, %r111, 132, %r116;
	mov.u32 	%r118, _ZZN18mamtorch_kernel_v540fullyconnected_backward_cuda_kernel_acc4EPKfS1_PKiS3_PfiiiE13Bargmax_block;
	mad.lo.s32 	%r119, %r111, 136, %r118;
	mov.u32 	%r120, _ZZN18mamtorch_kernel_v540fullyconnected_backward_cuda_kernel_acc4EPKfS1_PKiS3_PfiiiE13Bargmin_block;
	mad.lo.s32 	%r121, %r111, 140, %r120;
	add.s32 	%r122, %r3, %r1;
	shr.u32 	%r5, %r110, 5;
	shl.b32 	%r123, %r5, 7;
	add.s32 	%r6, %r115, %r123;
	shl.b32 	%r124, %r5, 2;
	add.s32 	%r7, %r119, %r124;
	add.s32 	%r8, %r121, %r124;
	add.s32 	%r125, %r110, 64;
	shr.u32 	%r9, %r125, 5;
	shl.b32 	%r126, %r9, 7;
	add.s32 	%r10, %r115, %r126;
	shl.b32 	%r127, %r9, 2;
	add.s32 	%r11, %r117, %r127;
	add.s32 	%r12, %r119, %r127;
	add.s32 	%r13, %r121, %r127;
	add.s32 	%r128, %r110, 128;
	shr.u32 	%r14, %r128, 5;
	shl.b32 	%r129, %r14, 7;
	add.s32 	%r15, %r115, %r129;
	shl.b32 	%r130, %r14, 2;
	add.s32 	%r16, %r117, %r130;
	add.s32 	%r17, %r119, %r130;
	add.s32 	%r18, %r121, %r130;
	add.s32 	%r131, %r110, 192;
	shr.u32 	%r19, %r131, 5;
	shl.b32 	%r132, %r19, 7;
	add.s32 	%r20, %r115, %r132;
	shl.b32 	%r133, %r19, 2;
	add.s32 	%r21, %r117, %r133;
	add.s32 	%r22, %r119, %r133;
	add.s32 	%r23, %r121, %r133;
	add.s32 	%r134, %r110, 256;
	shr.u32 	%r24, %r134, 5;
	shl.b32 	%r135, %r24, 7;
	add.s32 	%r25, %r115, %r135;
	shl.b32 	%r136, %r24, 2;
	add.s32 	%r26, %r117, %r136;
	add.s32 	%r27, %r119, %r136;
	add.s32 	%r28, %r121, %r136;
	add.s32 	%r137, %r110, 320;
	shr.u32 	%r29, %r137, 5;
	shl.b32 	%r138, %r29, 7;
	add.s32 	%r30, %r115, %r138;
	shl.b32 	%r139, %r29, 2;
	add.s32 	%r31, %r117, %r139;
	add.s32 	%r32, %r119, %r139;
	add.s32 	%r33, %r121, %r139;
	add.s32 	%r140, %r110, 384;
	shr.u32 	%r34, %r140, 5;
	shl.b32 	%r141, %r34, 7;
	add.s32 	%r35, %r115, %r141;
	shl.b32 	%r142, %r34, 2;
	add.s32 	%r36, %r117, %r142;
	add.s32 	%r37, %r119, %r142;
	add.s32 	%r38, %r121, %r142;
	add.s32 	%r143, %r110, 448;
	shr.u32 	%r39, %r143, 5;
	shl.b32 	%r144, %r39, 7;
	add.s32 	%r40, %r115, %r144;
	shl.b32 	%r145, %r39, 2;
	add.s32 	%r41, %r117, %r145;
	add.s32 	%r42, %r119, %r145;
	add.s32 	%r43, %r121, %r145;
	add.s32 	%r146, %r110, 512;
	shr.u32 	%r44, %r146, 5;
	shl.b32 	%r147, %r44, 7;
	add.s32 	%r45, %r115, %r147;
	shl.b32 	%r148, %r44, 2;
	add.s32 	%r46, %r117, %r148;
	add.s32 	%r47, %r119, %r148;
	add.s32 	%r48, %r121, %r148;
	add.s32 	%r149, %r110, 576;
	shr.u32 	%r49, %r149, 5;
	shl.b32 	%r150, %r49, 7;
	add.s32 	%r50, %r115, %r150;
	shl.b32 	%r151, %r49, 2;
	add.s32 	%r51, %r117, %r151;
	add.s32 	%r52, %r119, %r151;
	add.s32 	%r53, %r121, %r151;
	add.s32 	%r152, %r110, 640;
	shr.u32 	%r54, %r152, 5;
	shl.b32 	%r153, %r54, 7;
	add.s32 	%r55, %r115, %r153;
	shl.b32 	%r154, %r54, 2;
	add.s32 	%r56, %r117, %r154;
	add.s32 	%r57, %r119, %r154;
	add.s32 	%r58, %r121, %r154;
	add.s32 	%r155, %r110, 704;
	shr.u32 	%r59, %r155, 5;
	shl.b32 	%r156, %r59, 7;
	add.s32 	%r60, %r115, %r156;
	shl.b32 	%r157, %r59, 2;
	add.s32 	%r61, %r117, %r157;
	add.s32 	%r62, %r119, %r157;
	add.s32 	%r63, %r121, %r157;
	add.s32 	%r158, %r110, 768;
	shr.u32 	%r64, %r158, 5;
	shl.b32 	%r159, %r64, 7;
	add.s32 	%r65, %r115, %r159;
	shl.b32 	%r160, %r64, 2;
	add.s32 	%r66, %r117, %r160;
	add.s32 	%r67, %r119, %r160;
	add.s32 	%r68, %r121, %r160;
	add.s32 	%r161, %r110, 832;
	shr.u32 	%r69, %r161, 5;
	shl.b32 	%r162, %r69, 7;
	add.s32 	%r70, %r115, %r162;
	shl.b32 	%r163, %r69, 2;
	add.s32 	%r71, %r117, %r163;
	add.s32 	%r72, %r119, %r163;
	add.s32 	%r73, %r121, %r163;
	add.s32 	%r164, %r110, 896;
	shr.u32 	%r74, %r164, 5;
	shl.b32 	%r165, %r74, 7;
	add.s32 	%r75, %r115, %r165;
	shl.b32 	%r166, %r74, 2;
	add.s32 	%r76, %r117, %r166;
	add.s32 	%r77, %r119, %r166;
	add.s32 	%r78, %r121, %r166;
	add.s32 	%r167, %r110, 960;
	shr.u32 	%r79, %r167, 5;
	shl.b32 	%r168, %r79, 7;
	add.s32 	%r80, %r115, %r168;
	shl.b32 	%r169, %r79, 2;
	add.s32 	%r81, %r117, %r169;
	add.s32 	%r82, %r119, %r169;
	add.s32 	%r83, %r121, %r169;
	shr.u32 	%r84, %r122, 2;
	add.s32 	%r170, %r122, 8;
	shr.u32 	%r85, %r170, 2;
	add.s32 	%r171, %r122, 16;
	shr.u32 	%r86, %r171, 2;
	add.s32 	%r172, %r122, 24;
	shr.u32 	%r87, %r172, 2;
	shl.b32 	%r173, %r1, 2;
	add.s32 	%r88, %r114, %r173;
	shr.s32 	%r174, %r104, 31;
	shr.u32 	%r175, %r174, 27;
	add.s32 	%r176, %r104, %r175;
	shr.s32 	%r89, %r176, 5;
	mov.b32 	%r291, 0;
	mov.f32 	%f187, 0f00000000;
$L__BB0_2:
	ld.param.u32 	%r290, [_ZN18mamtorch_kernel_v540fullyconnected_backward_cuda_kernel_acc4EPKfS1_PKiS3_Pfiii_param_7];
	ld.param.u64 	%rd118, [_ZN18mamtorch_kernel_v540fullyconnected_backward_cuda_kernel_acc4EPKfS1_PKiS3_Pfiii_param_3];
	ld.param.u64 	%rd117, [_ZN18mamtorch_kernel_v540fullyconnected_backward_cuda_kernel_acc4EPKfS1_PKiS3_Pfiii_param_2];
	ld.param.u64 	%rd116, [_ZN18mamtorch_kernel_v540fullyconnected_backward_cuda_kernel_acc4EPKfS1_PKiS3_Pfiii_param_1];
	ld.param.u64 	%rd115, [_ZN18mamtorch_kernel_v540fullyconnected_backward_cuda_kernel_acc4EPKfS1_PKiS3_Pfiii_param_0];
	mov.u32 	%r178, _ZZN18mamtorch_kernel_v540fullyconnected_backward_cuda_kernel_acc4EPKfS1_PKiS3_PfiiiE13Bargmin_block;
	mad.lo.s32 	%r179, %r2, 140, %r178;
	add.s32 	%r293, %r179, 2240;
	mov.u32 	%r180, _ZZN18mamtorch_kernel_v540fullyconnected_backward_cuda_kernel_acc4EPKfS1_PKiS3_PfiiiE13Bargmax_block;
	mad.lo.s32 	%r181, %r2, 136, %r180;
	add.s32 	%r292, %r181, 2176;
	mov.u32 	%r182, _ZZN18mamtorch_kernel_v540fullyconnected_backward_cuda_kernel_acc4EPKfS1_PKiS3_PfiiiE6Bblock;
	mad.lo.s32 	%r183, %r2, 132, %r182;
	add.s32 	%r294, %r183, 2112;
	shl.b32 	%r184, %r291, 5;
	add.s32 	%r185, %r5, %r184;
	shl.b32 	%r186, %r2, 3;
	add.s32 	%r187, %r186, %r1;
	and.b32  	%r188, %r187, 31;
	add.s32 	%r189, %r188, %r3;
	mad.lo.s32 	%r190, %r185, %r103, %r189;
	cvta.to.global.u64 	%rd6, %rd115;
	mul.wide.s32 	%rd7, %r190, 4;
	add.s64 	%rd8, %rd6, %rd7;
	ld.global.nc.f32 	%f67, [%rd8];
	st.shared.f32 	[%r6], %f67;
	add.s32 	%r191, %r188, %r4;
	mad.lo.s32 	%r192, %r185, %r290, %r191;
	cvta.to.global.u64 	%rd9, %rd116;
	mul.wide.s32 	%rd10, %r192, 4;
	add.s64 	%rd11, %rd9, %rd10;
	ld.global.nc.f32 	%f68, [%rd11];
	mad.lo.s32 	%r193, %r188, 132, %r182;
	shl.b32 	%r194, %r5, 2;
	add.s32 	%r195, %r193, %r194;
	st.shared.f32 	[%r195], %f68;
	cvta.to.global.u64 	%rd12, %rd117;
	add.s64 	%rd13, %rd12, %rd10;
	ld.global.nc.u32 	%r196, [%rd13];
	st.shared.u32 	[%r7], %r196;
	cvta.to.global.u64 	%rd14, %rd118;
	add.s64 	%rd15, %rd14, %rd10;
	ld.global.nc.u32 	%r197, [%rd15];
	st.shared.u32 	[%r8], %r197;
	add.s32 	%r198, %r9, %r184;
	mad.lo.s32 	%r199, %r198, %r103, %r189;
	mul.wide.s32 	%rd16, %r199, 4;
	add.s64 	%rd17, %rd6, %rd16;
	ld.global.nc.f32 	%f69, [%rd17];
	st.shared.f32 	[%r10], %f69;
	mad.lo.s32 	%r200, %r198, %r290, %r191;
	mul.wide.s32 	%rd18, %r200, 4;
	add.s64 	%rd19, %rd9, %rd18;
	ld.global.nc.f32 	%f70, [%rd19];
	st.shared.f32 	[%r11], %f70;
	add.s64 	%rd20, %rd12, %rd18;
	ld.global.nc.u32 	%r201, [%rd20];
	st.shared.u32 	[%r12], %r201;
	add.s64 	%rd21, %rd14, %rd18;
	ld.global.nc.u32 	%r202, [%rd21];
	st.shared.u32 	[%r13], %r202;
	add.s32 	%r203, %r14, %r184;
	mad.lo.s32 	%r204, %r203, %r103, %r189;
	mul.wide.s32 	%rd22, %r204, 4;
	add.s64 	%rd23, %rd6, %rd22;
	ld.global.nc.f32 	%f71, [%rd23];
	st.shared.f32 	[%r15], %f71;
	mad.lo.s32 	%r205, %r203, %r290, %r191;
	mul.wide.s32 	%rd24, %r205, 4;
	add.s64 	%rd25, %rd9, %rd24;
	ld.global.nc.f32 	%f72, [%rd25];
	st.shared.f32 	[%r16], %f72;
	add.s64 	%rd26, %rd12, %rd24;
	ld.global.nc.u32 	%r206, [%rd26];
	st.shared.u32 	[%r17], %r206;
	add.s64 	%rd27, %rd14, %rd24;
	ld.global.nc.u32 	%r207, [%rd27];
	st.shared.u32 	[%r18], %r207;
	add.s32 	%r208, %r19, %r184;
	mad.lo.s32 	%r209, %r208, %r103, %r189;
	mul.wide.s32 	%rd28, %r209, 4;
	add.s64 	%rd29, %rd6, %rd28;
	ld.global.nc.f32 	%f73, [%rd29];
	st.shared.f32 	[%r20], %f73;
	mad.lo.s32 	%r210, %r208, %r290, %r191;
	mul.wide.s32 	%rd30, %r210, 4;
	add.s64 	%rd31, %rd9, %rd30;
	ld.global.nc.f32 	%f74, [%rd31];
	st.shared.f32 	[%r21], %f74;
	add.s64 	%rd32, %rd12, %rd30;
	ld.global.nc.u32 	%r211, [%rd32];
	st.shared.u32 	[%r22], %r211;
	add.s64 	%rd33, %rd14, %rd30;
	ld.global.nc.u32 	%r212, [%rd33];
	st.shared.u32 	[%r23], %r212;
	add.s32 	%r213, %r24, %r184;
	mad.lo.s32 	%r214, %r213, %r103, %r189;
	mul.wide.s32 	%rd34, %r214, 4;
	add.s64 	%rd35, %rd6, %rd34;
	ld.global.nc.f32 	%f75, [%rd35];
	st.shared.f32 	[%r25], %f75;
	mad.lo.s32 	%r215, %r213, %r290, %r191;
	mul.wide.s32 	%rd36, %r215, 4;
	add.s64 	%rd37, %rd9, %rd36;
	ld.global.nc.f32 	%f76, [%rd37];
	st.shared.f32 	[%r26], %f76;
	add.s64 	%rd38, %rd12, %rd36;
	ld.global.nc.u32 	%r216, [%rd38];
	st.shared.u32 	[%r27], %r216;
	add.s64 	%rd39, %rd14, %rd36;
	ld.global.nc.u32 	%r217, [%rd39];
	st.shared.u32 	[%r28], %r217;
	add.s32 	%r218, %r29, %r184;
	mad.lo.s32 	%r219, %r218, %r103, %r189;
	mul.wide.s32 	%rd40, %r219, 4;
	add.s64 	%rd41, %rd6, %rd40;
	ld.global.nc.f32 	%f77, [%rd41];
	st.shared.f32 	[%r30], %f77;
	mad.lo.s32 	%r220, %r218, %r290, %r191;
	mul.wide.s32 	%rd42, %r220, 4;
	add.s64 	%rd43, %rd9, %rd42;
	ld.global.nc.f32 	%f78, [%rd43];
	st.shared.f32 	[%r31], %f78;
	add.s64 	%rd44, %rd12, %rd42;
	ld.global.nc.u32 	%r221, [%rd44];
	st.shared.u32 	[%r32], %r221;
	add.s64 	%rd45, %rd14, %rd42;
	ld.global.nc.u32 	%r222, [%rd45];
	st.shared.u32 	[%r33], %r222;
	add.s32 	%r223, %r34, %r184;
	mad.lo.s32 	%r224, %r223, %r103, %r189;
	mul.wide.s32 	%rd46, %r224, 4;
	add.s64 	%rd47, %rd6, %rd46;
	ld.global.nc.f32 	%f79, [%rd47];
	st.shared.f32 	[%r35], %f79;
	mad.lo.s32 	%r225, %r223, %r290, %r191;
	mul.wide.s32 	%rd48, %r225, 4;
	add.s64 	%rd49, %rd9, %rd48;
	ld.global.nc.f32 	%f80, [%rd49];
	st.shared.f32 	[%r36], %f80;
	add.s64 	%rd50, %rd12, %rd48;
	ld.global.nc.u32 	%r226, [%rd50];
	st.shared.u32 	[%r37], %r226;
	add.s64 	%rd51, %rd14, %rd48;
	ld.global.nc.u32 	%r227, [%rd51];
	st.shared.u32 	[%r38], %r227;
	add.s32 	%r228, %r39, %r184;
	mad.lo.s32 	%r229, %r228, %r103, %r189;
	mul.wide.s32 	%rd52, %r229, 4;
	add.s64 	%rd53, %rd6, %rd52;
	ld.global.nc.f32 	%f81, [%rd53];
	st.shared.f32 	[%r40], %f81;
	mad.lo.s32 	%r230, %r228, %r290, %r191;
	mul.wide.s32 	%rd54, %r230, 4;
	add.s64 	%rd55, %rd9, %rd54;
	ld.global.nc.f32 	%f82, [%rd55];
	st.shared.f32 	[%r41], %f82;
	add.s64 	%rd56, %rd12, %rd54;
	ld.global.nc.u32 	%r231, [%rd56];
	st.shared.u32 	[%r42], %r231;
	add.s64 	%rd57, %rd14, %rd54;
	ld.global.nc.u32 	%r232, [%rd57];
	st.shared.u32 	[%r43], %r232;
	add.s32 	%r233, %r44, %r184;
	mad.lo.s32 	%r234, %r233, %r103, %r189;
	mul.wide.s32 	%rd58, %r234, 4;
	add.s64 	%rd59, %rd6, %rd58;
	ld.global.nc.f32 	%f83, [%rd59];
	st.shared.f32 	[%r45], %f83;
	mad.lo.s32 	%r235, %r233, %r290, %r191;
	mul.wide.s32 	%rd60, %r235, 4;
	add.s64 	%rd61, %rd9, %rd60;
	ld.global.nc.f32 	%f84, [%rd61];
	st.shared.f32 	[%r46], %f84;
	add.s64 	%rd62, %rd12, %rd60;
	ld.global.nc.u32 	%r236, [%rd62];
	st.shared.u32 	[%r47], %r236;
	add.s64 	%rd63, %rd14, %rd60;
	ld.global.nc.u32 	%r237, [%rd63];
	st.shared.u32 	[%r48], %r237;
	add.s32 	%r238, %r49, %r184;
	mad.lo.s32 	%r239, %r238, %r103, %r189;
	mul.wide.s32 	%rd64, %r239, 4;
	add.s64 	%rd65, %rd6, %rd64;
	ld.global.nc.f32 	%f85, [%rd65];
	st.shared.f32 	[%r50], %f85;
	mad.lo.s32 	%r240, %r238, %r290, %r191;
	mul.wide.s32 	%rd66, %r240, 4;
	add.s64 	%rd67, %rd9, %rd66;
	ld.global.nc.f32 	%f86, [%rd67];
	st.shared.f32 	[%r51], %f86;
	add.s64 	%rd68, %rd12, %rd66;
	ld.global.nc.u32 	%r241, [%rd68];
	st.shared.u32 	[%r52], %r241;
	add.s64 	%rd69, %rd14, %rd66;
	ld.global.nc.u32 	%r242, [%rd69];
	st.shared.u32 	[%r53], %r242;
	add.s32 	%r243, %r54, %r184;
	mad.lo.s32 	%r244, %r243, %r103, %r189;
	mul.wide.s32 	%rd70, %r244, 4;
	add.s64 	%rd71, %rd6, %rd70;
	ld.global.nc.f32 	%f87, [%rd71];
	st.shared.f32 	[%r55], %f87;
	mad.lo.s32 	%r245, %r243, %r290, %r191;
	mul.wide.s32 	%rd72, %r245, 4;
	add.s64 	%rd73, %rd9, %rd72;
	ld.global.nc.f32 	%f88, [%rd73];
	st.shared.f32 	[%r56], %f88;
	add.s64 	%rd74, %rd12, %rd72;
	ld.global.nc.u32 	%r246, [%rd74];
	st.shared.u32 	[%r57], %r246;
	add.s64 	%rd75, %rd14, %rd72;
	ld.global.nc.u32 	%r247, [%rd75];
	st.shared.u32 	[%r58], %r247;
	add.s32 	%r248, %r59, %r184;
	mad.lo.s32 	%r249, %r248, %r103, %r189;
	mul.wide.s32 	%rd76, %r249, 4;
	add.s64 	%rd77, %rd6, %rd76;
	ld.global.nc.f32 	%f89, [%rd77];
	st.shared.f32 	[%r60], %f89;
	mad.lo.s32 	%r250, %r248, %r290, %r191;
	mul.wide.s32 	%rd78, %r250, 4;
	add.s64 	%rd79, %rd9, %rd78;
	ld.global.nc.f32 	%f90, [%rd79];
	st.shared.f32 	[%r61], %f90;
	add.s64 	%rd80, %rd12, %rd78;
	ld.global.nc.u32 	%r251, [%rd80];
	st.shared.u32 	[%r62], %r251;
	add.s64 	%rd81, %rd14, %rd78;
	ld.global.nc.u32 	%r252, [%rd81];
	st.shared.u32 	[%r63], %r252;
	add.s32 	%r253, %r64, %r184;
	mad.lo.s32 	%r254, %r253, %r103, %r189;
	mul.wide.s32 	%rd82, %r254, 4;
	add.s64 	%rd83, %rd6, %rd82;
	ld.global.nc.f32 	%f91, [%rd83];
	st.shared.f32 	[%r65], %f91;
	mad.lo.s32 	%r255, %r253, %r290, %r191;
	mul.wide.s32 	%rd84, %r255, 4;
	add.s64 	%rd85, %rd9, %rd84;
	ld.global.nc.f32 	%f92, [%rd85];
	st.shared.f32 	[%r66], %f92;
	add.s64 	%rd86, %rd12, %rd84;
	ld.global.nc.u32 	%r256, [%rd86];
	st.shared.u32 	[%r67], %r256;
	add.s64 	%rd87, %rd14, %rd84;
	ld.global.nc.u32 	%r257, [%rd87];
	st.shared.u32 	[%r68], %r257;
	add.s32 	%r258, %r69, %r184;
	mad.lo.s32 	%r259, %r258, %r103, %r189;
	mul.wide.s32 	%rd88, %r259, 4;
	add.s64 	%rd89, %rd6, %rd88;
	ld.global.nc.f32 	%f93, [%rd89];
	st.shared.f32 	[%r70], %f93;
	mad.lo.s32 	%r260, %r258, %r290, %r191;
	mul.wide.s32 	%rd90, %r260, 4;
	add.s64 	%rd91, %rd9, %rd90;
	ld.global.nc.f32 	%f94, [%rd91];
	st.shared.f32 	[%r71], %f94;
	add.s64 	%rd92, %rd12, %rd90;
	ld.global.nc.u32 	%r261, [%rd92];
	st.shared.u32 	[%r72], %r261;
	add.s64 	%rd93, %rd14, %rd90;
	ld.global.nc.u32 	%r262, [%rd93];
	st.shared.u32 	[%r73], %r262;
	add.s32 	%r263, %r74, %r184;
	mad.lo.s32 	%r264, %r263, %r103, %r189;
	mul.wide.s32 	%rd94, %r264, 4;
	add.s64 	%rd95, %rd6, %rd94;
	ld.global.nc.f32 	%f95, [%rd95];
	st.shared.f32 	[%r75], %f95;
	mad.lo.s32 	%r265, %r263, %r290, %r191;
	mul.wide.s32 	%rd96, %r265, 4;
	add.s64 	%rd97, %rd9, %rd96;
	ld.global.nc.f32 	%f96, [%rd97];
	st.shared.f32 	[%r76], %f96;
	add.s64 	%rd98, %rd12, %rd96;
	ld.global.nc.u32 	%r266, [%rd98];
	st.shared.u32 	[%r77], %r266;
	add.s64 	%rd99, %rd14, %rd96;
	ld.global.nc.u32 	%r267, [%rd99];
	st.shared.u32 	[%r78], %r267;
	add.s32 	%r268, %r79, %r184;
	mad.lo.s32 	%r269, %r268, %r103, %r189;
	mul.wide.s32 	%rd100, %r269, 4;
	add.s64 	%rd101, %rd6, %rd100;
	ld.global.nc.f32 	%f97, [%rd101];
	st.shared.f32 	[%r80], %f97;
	mad.lo.s32 	%r270, %r268, %r290, %r191;
	mul.wide.s32 	%rd102, %r270, 4;
	add.s64 	%rd103, %rd9, %rd102;
	ld.global.nc.f32 	%f98, [%rd103];
	st.shared.f32 	[%r81], %f98;
	add.s64 	%rd104, %rd12, %rd102;
	ld.global.nc.u32 	%r271, [%rd104];
	st.shared.u32 	[%r82], %r271;
	add.s64 	%rd105, %rd14, %rd102;
	ld.global.nc.u32 	%r272, [%rd105];
	st.shared.u32 	[%r83], %r272;
	bar.sync 	0;
	mov.b32 	%r295, 64;
$L__BB0_3:
	ld.shared.f32 	%f99, [%r294+-2112];
	ld.shared.u32 	%r273, [%r292+-2176];
	ld.shared.u32 	%r274, [%r293+-2240];
	ld.shared.f32 	%f100, [%r294+-1056];
	ld.shared.u32 	%r275, [%r292+-1088];
	ld.shared.u32 	%r276, [%r293+-1120];
	ld.shared.f32 	%f101, [%r294];
	ld.shared.u32 	%r277, [%r292];
	ld.shared.u32 	%r278, [%r293];
	ld.shared.f32 	%f102, [%r294+1056];
	ld.shared.u32 	%r279, [%r292+1088];
	ld.shared.u32 	%r280, [%r293+1120];
	add.s32 	%r281, %r88, %r295;
	ld.shared.f32 	%f103, [%r281+-64];
	setp.eq.s32 	%p2, %r273, %r84;
	fma.rn.f32 	%f104, %f103, %f99, %f202;
	selp.f32 	%f105, %f104, %f202, %p2;
	setp.eq.s32 	%p3, %r274, %r84;
	fma.rn.f32 	%f106, %f103, %f99, %f105;
	selp.f32 	%f202, %f106, %f105, %p3;
	setp.eq.s32 	%p4, %r275, %r84;
	fma.rn.f32 	%f107, %f103, %f100, %f201;
	selp.f32 	%f108, %f107, %f201, %p4;
	setp.eq.s32 	%p5, %r276, %r84;
	fma.rn.f32 	%f109, %f103, %f100, %f108;
	selp.f32 	%f201, %f109, %f108, %p5;
	setp.eq.s32 	%p6, %r277, %r84;
	fma.rn.f32 	%f110, %f103, %f101, %f200;
	selp.f32 	%f111, %f110, %f200, %p6;
	setp.eq.s32 	%p7, %r278, %r84;
	fma.rn.f32 	%f112, %f103, %f101, %f111;
	selp.f32 	%f200, %f112, %f111, %p7;
	setp.eq.s32 	%p8, %r279, %r84;
	fma.rn.f32 	%f113, %f103, %f102, %f199;
	selp.f32 	%f114, %f113, %f199, %p8;
	setp.eq.s32 	%p9, %r280, %r84;
	fma.rn.f32 	%f115, %f103, %f102, %f114;
	selp.f32 	%f199, %f115, %f114, %p9;
	ld.shared.f32 	%f116, [%r281+-32];
	setp.eq.s32 	%p10, %r273, %r85;
	fma.rn.f32 	%f117, %f116, %f99, %f198;
	selp.f32 	%f118, %f117, %f198, %p10;
	setp.eq.s32 	%p11, %r274, %r85;
	fma.rn.f32 	%f119, %f116, %f99, %f118;
	selp.f32 	%f198, %f119, %f118, %p11;
	setp.eq.s32 	%p12, %r275, %r85;
	fma.rn.f32 	%f120, %f116, %f100, %f197;
	selp.f32 	%f121, %f120, %f197, %p12;
	setp.eq.s32 	%p13, %r276, %r85;
	fma.rn.f32 	%f122, %f116, %f100, %f121;
	selp.f32 	%f197, %f122, %f121, %p13;
	setp.eq.s32 	%p14, %r277, %r85;
	fma.rn.f32 	%f123, %f116, %f101, %f196;
	selp.f32 	%f124, %f123, %f196, %p14;
	setp.eq.s32 	%p15, %r278, %r85;
	fma.rn.f32 	%f125, %f116, %f101, %f124;
	selp.f32 	%f196, %f125, %f124, %p15;
	setp.eq.s32 	%p16, %r279, %r85;
	fma.rn.f32 	%f126, %f116, %f102, %f195;
	selp.f32 	%f127, %f126, %f195, %p16;
	setp.eq.s32 	%p17, %r280, %r85;
	fma.rn.f32 	%f128, %f116, %f102, %f127;
	selp.f32 	%f195, %f128, %f127, %p17;
	ld.shared.f32 	%f129, [%r281];
	setp.eq.s32 	%p18, %r273, %r86;
	fma.rn.f32 	%f130, %f129, %f99, %f194;
	selp.f32 	%f131, %f130, %f194, %p18;
	setp.eq.s32 	%p19, %r274, %r86;
	fma.rn.f32 	%f132, %f129, %f99, %f131;
	selp.f32 	%f194, %f132, %f131, %p19;
	setp.eq.s32 	%p20, %r275, %r86;
	fma.rn.f32 	%f133, %f129, %f100, %f193;
	selp.f32 	%f134, %f133, %f193, %p20;
	setp.eq.s32 	%p21, %r276, %r86;
	fma.rn.f32 	%f135, %f129, %f100, %f134;
	selp.f32 	%f193, %f135, %f134, %p21;
	setp.eq.s32 	%p22, %r277, %r86;
	fma.rn.f32 	%f136, %f129, %f101, %f192;
	selp.f32 	%f137, %f136, %f192, %p22;
	setp.eq.s32 	%p23, %r278, %r86;
	fma.rn.f32 	%f138, %f129, %f101, %f137;
	selp.f32 	%f192, %f138, %f137, %p23;
	setp.eq.s32 	%p24, %r279, %r86;
	fma.rn.f32 	%f139, %f129, %f102, %f191;
	selp.f32 	%f140, %f139, %f191, %p24;
	setp.eq.s32 	%p25, %r280, %r86;
	fma.rn.f32 	%f141, %f129, %f102, %f140;
	selp.f32 	%f191, %f141, %f140, %p25;
	ld.shared.f32 	%f142, [%r281+32];
	setp.eq.s32 	%p26, %r273, %r87;
	fma.rn.f32 	%f143, %f142, %f99, %f190;
	selp.f32 	%f144, %f143, %f190, %p26;
	setp.eq.s32 	%p27, %r274, %r87;
	fma.rn.f32 	%f145, %f142, %f99, %f144;
	selp.f32 	%f190, %f145, %f144, %p27;
	setp.eq.s32 	%p28, %r275, %r87;
	fma.rn.f32 	%f146, %f142, %f100, %f189;
	selp.f32 	%f147, %f146, %f189, %p28;
	setp.eq.s32 	%p29, %r276, %r87;
	fma.rn.f32 	%f148, %f142, %f100, %f147;
	selp.f32 	%f189, %f148, %f147, %p29;
	setp.eq.s32 	%p30, %r277, %r87;
	fma.rn.f32 	%f149, %f142, %f101, %f188;
	selp.f32 	%f150, %f149, %f188, %p30;
	setp.eq.s32 	%p31, %r278, %r87;
	fma.rn.f32 	%f151, %f142, %f101, %f150;
	selp.f32 	%f188, %f151, %f150, %p31;
	setp.eq.s32 	%p32, %r279, %r87;
	fma.rn.f32 	%f152, %f142, %f102, %f187;
	selp.f32 	%f153, %f152, %f187, %p32;
	setp.eq.s32 	%p33, %r280, %r87;
	fma.rn.f32 	%f154, %f142, %f102, %f153;
	selp.f32 	%f187, %f154, %f153, %p33;
	add.s32 	%r295, %r295, 128;
	add.s32 	%r294, %r294, 4;
	add.s32 	%r293, %r293, 4;
	add.s32 	%r292, %r292, 4;
	setp.ne.s32 	%p34, %r295, 4160;
	@%p34 bra 	$L__BB0_3;
	bar.sync 	0;
	add.s32 	%r291, %r291, 1;
	setp.eq.s32 	%p35, %r291, %r89;
	@%p35 bra 	$L__BB0_5;
	bra.uni 	$L__BB0_2;
$L__BB0_5:
	ld.param.u64 	%rd119, [_ZN18mamtorch_kernel_v540fullyconnected_backward_cuda_kernel_acc4EPKfS1_PKiS3_Pfiii_param_4];
	cvta.to.global.u64 	%rd106, %rd119;
	add.s32 	%r282, %r4, %r2;
	add.s32 	%r283, %r3, %r1;
	mad.lo.s32 	%r284, %r282, %r103, %r283;
	mul.wide.s32 	%rd107, %r284, 4;
	add.s64 	%rd108, %rd106, %rd107;
	st.global.f32 	[%rd108], %f202;
	shl.b32 	%r285, %r103, 3;
	add.s32 	%r286, %r284, %r285;
	mul.wide.s32 	%rd109, %r286, 4;
	add.s64 	%rd110, %rd106, %rd109;
	st.global.f32 	[%rd110], %f201;
	shl.b32 	%r287, %r103, 4;
	add.s32 	%r288, %r284, %r287;
	mul.wide.s32 	%rd111, %r288, 4;
	add.s64 	%rd112, %rd106, %rd111;
	st.global.f32 	[%rd112], %f200;
	add.s32 	%r289, %r288, %r285;
	mul.wide.s32 	%rd113, %r289, 4;
	add.s64 	%rd114, %rd106, %rd113;
	st.global.f32 	[%rd114], %f199;
	st.global.f32 	[%rd108+32], %f198;
	st.global.f32 	[%rd110+32], %f197;
	st.global.f32 	[%rd112+32], %f196;
	st.global.f32 	[%rd114+32], %f195;
	st.global.f32 	[%rd108+64], %f194;
	st.global.f32 	[%rd110+64], %f193;
	st.global.f32 	[%rd112+64], %f192;
	st.global.f32 	[%rd114+64], %f191;
	st.global.f32 	[%rd108+96], %f190;
	st.global.f32 	[%rd110+96], %f189;
	st.global.f32 	[%rd112+96], %f188;
	st.global.f32 	[%rd114+96], %f187;
	ret;

}


// ===== COMPILED SASS (sm_100) =====

	.target	sm_100

	.elftype	@"ET_EXEC"


//--------------------- .note.nv.tkinfo           --------------------------
	.section	.note.nv.tkinfo,"",@"SHT_NOTE"
	.sectionflags	@"SHF_NOTE_NV_TKINFO"
	.tkinfo
        /*0018*/ 	.word	0x00000002
        /*0030*/ 	.string	""
        /*0030*/ 	.string	"ptxas"
        /*0030*/ 	.string	"Cuda compilation tools, release 13.0, V13.0.88"
        /*0030*/ 	.string	"Build cuda_13.0.r13.0/compiler.36424714_0"
        /*0030*/ 	.string	"-arch sm_100 -m 64 "



//--------------------- .note.nv.cuinfo           --------------------------
	.section	.note.nv.cuinfo,"",@"SHT_NOTE"
	.sectionflags	@"SHF_NOTE_NV_CUINFO"
        /*0018*/ 	.short	0x0002
        /*001a*/ 	.short	0x0064
        /*001c*/ 	.short	0x0082
	.zero		2


//--------------------- .nv.info                  --------------------------
	.section	.nv.info,"",@"SHT_CUDA_INFO"
	.align	4


	//----- nvinfo : EIATTR_REGCOUNT
	.align		4
        /*0000*/ 	.byte	0x04, 0x2f
        /*0002*/ 	.short	(.L_1 - .L_0)
	.align		4
.L_0:
        /*0004*/ 	.word	index@(_ZN18mamtorch_kernel_v540fullyconnected_backward_cuda_kernel_acc4EPKfS1_PKiS3_Pfiii)
        /*0008*/ 	.word	0x000000a8


	//----- nvinfo : EIATTR_FRAME_SIZE
	.align		4
.L_1:
        /*000c*/ 	.byte	0x04, 0x11
        /*000e*/ 	.short	(.L_3 - .L_2)
	.align		4
.L_2:
        /*0010*/ 	.word	index@(_ZN18mamtorch_kernel_v540fullyconnected_backward_cuda_kernel_acc4EPKfS1_PKiS3_Pfiii)
        /*0014*/ 	.word	0x00000000


	//----- nvinfo : EIATTR_MIN_STACK_SIZE
	.align		4
.L_3:
        /*0018*/ 	.byte	0x04, 0x12
        /*001a*/ 	.short	(.L_5 - .L_4)
	.align		4
.L_4:
        /*001c*/ 	.word	index@(_ZN18mamtorch_kernel_v540fullyconnected_backward_cuda_kernel_acc4EPKfS1_PKiS3_Pfiii)
        /*0020*/ 	.word	0x00000000
.L_5:


//--------------------- .nv.compat                --------------------------
	.section	.nv.compat,"",@"SHT_CUDA_COMPAT_INFO"
	.align	4
        /*0000*/ 	.byte	0x02, 0x09, 0x00, 0x00, 0x02, 0x02, 0x01, 0x00, 0x02, 0x05, 0x05, 0x00, 0x03, 0x07, 0x01, 0x01
        /*0010*/ 	.byte	0x02, 0x03, 0x00, 0x00, 0x02, 0x06, 0x01, 0x00, 0x04, 0x0b, 0x08, 0x00, 0x09, 0x00, 0x00, 0x00
        /*0020*/ 	.byte	0x00, 0x00, 0x00, 0x00


//--------------------- .nv.info._ZN18mamtorch_kernel_v540fullyconnected_backward_cuda_kernel_acc4EPKfS1_PKiS3_Pfiii --------------------------
	.section	.nv.info._ZN18mamtorch_kernel_v540fullyconnected_backward_cuda_kernel_acc4EPKfS1_PKiS3_Pfiii,"",@"SHT_CUDA_INFO"
	.sectionflags	@""
	.align	4


	//----- nvinfo : EIATTR_CUDA_API_VERSION
	.align		4
        /*0000*/ 	.byte	0x04, 0x37
        /*0002*/ 	.short	(.L_7 - .L_6)
.L_6:
        /*0004*/ 	.word	0x00000082


	//----- nvinfo : EIATTR_KPARAM_INFO
	.align		4
.L_7:
        /*0008*/ 	.byte	0x04, 0x17
        /*000a*/ 	.short	(.L_9 - .L_8)
.L_8:
        /*000c*/ 	.word	0x00000000
        /*0010*/ 	.short	0x0007
        /*0012*/ 	.short	0x0030
        /*0014*/ 	.byte	0x00, 0xf0, 0x11, 0x00


	//----- nvinfo : EIATTR_KPARAM_INFO
	.align		4
.L_9:
        /*0018*/ 	.byte	0x04, 0x17
        /*001a*/ 	.short	(.L_11 - .L_10)
.L_10:
        /*001c*/ 	.word	0x00000000
        /*0020*/ 	.short	0x0006
        /*0022*/ 	.short	0x002c
        /*0024*/ 	.byte	0x00, 0xf0, 0x11, 0x00


	//----- nvinfo : EIATTR_KPARAM_INFO
	.align		4
.L_11:
        /*0028*/ 	.byte	0x04, 0x17
        /*002a*/ 	.short	(.L_13 - .L_12)
.L_12:
        /*002c*/ 	.word	0x00000000
        /*0030*/ 	.short	0x0005
        /*0032*/ 	.short	0x0028
        /*0034*/ 	.byte	0x00, 0xf0, 0x11, 0x00


	//----- nvinfo : EIATTR_KPARAM_INFO
	.align		4
.L_13:
        /*0038*/ 	.byte	0x04, 0x17
        /*003a*/ 	.short	(.L_15 - .L_14)
.L_14:
        /*003c*/ 	.word	0x00000000
        /*0040*/ 	.short	0x0004
        /*0042*/ 	.short	0x0020
        /*0044*/ 	.byte	0x00, 0xf5, 0x21, 0x00


	//----- nvinfo : EIATTR_KPARAM_INFO
	.align		4
.L_15:
        /*0048*/ 	.byte	0x04, 0x17
        /*004a*/ 	.short	(.L_17 - .L_16)
.L_16:
        /*004c*/ 	.word	0x00000000
        /*0050*/ 	.short	0x0003
        /*0052*/ 	.short	0x0018
        /*0054*/ 	.byte	0x00, 0xf5, 0x21, 0x00


	//----- nvinfo : EIATTR_KPARAM_INFO
	.align		4
.L_17:
        /*0058*/ 	.byte	0x04, 0x17
        /*005a*/ 	.short	(.L_19 - .L_18)
.L_18:
        /*005c*/ 	.word	0x00000000
        /*0060*/ 	.short	0x0002
        /*0062*/ 	.short	0x0010
        /*0064*/ 	.byte	0x00, 0xf5, 0x21, 0x00


	//----- nvinfo : EIATTR_KPARAM_INFO
	.align		4
.L_19:
        /*0068*/ 	.byte	0x04, 0x17
        /*006a*/ 	.short	(.L_21 - .L_20)
.L_20:
        /*006c*/ 	.word	0x00000000
        /*0070*/ 	.short	0x0001
        /*0072*/ 	.short	0x0008
        /*0074*/ 	.byte	0x00, 0xf5, 0x21, 0x00


	//----- nvinfo : EIATTR_KPARAM_INFO
	.align		4
.L_21:
        /*0078*/ 	.byte	0x04, 0x17
        /*007a*/ 	.short	(.L_23 - .L_22)
.L_22:
        /*007c*/ 	.word	0x00000000
        /*0080*/ 	.short	0x0000
        /*0082*/ 	.short	0x0000
        /*0084*/ 	.byte	0x00, 0xf5, 0x21, 0x00


	//----- nvinfo : EIATTR_SPARSE_MMA_MASK
	.align		4
.L_23:
        /*0088*/ 	.byte	0x03, 0x50
        /*008a*/ 	.short	0x0000


	//----- nvinfo : EIATTR_MAXREG_COUNT
	.align		4
        /*008c*/ 	.byte	0x03, 0x1b
        /*008e*/ 	.short	0x00ff


	//----- nvinfo : EIATTR_NUM_BARRIERS
	.align		4
        /*0090*/ 	.byte	0x02, 0x4c
        /*0092*/ 	.byte	0x01
	.zero		1


	//----- nvinfo : EIATTR_MERCURY_ISA_VERSION
	.align		4
        /*0094*/ 	.byte	0x03, 0x5f
        /*0096*/ 	.short	0x0101


	//----- nvinfo : EIATTR_VRC_CTA_INIT_COUNT
	.align		4
        /*0098*/ 	.byte	0x02, 0x4a
	.zero		1
	.zero		1


	//----- nvinfo : EIATTR_EXIT_INSTR_OFFSETS
	.align		4
        /*009c*/ 	.byte	0x04, 0x1c
        /*009e*/ 	.short	(.L_25 - .L_24)


	//   ....[0]....
.L_24:
        /*00a0*/ 	.word	0x000021b0


	//----- nvinfo : EIATTR_CBANK_PARAM_SIZE
	.align		4
.L_25:
        /*00a4*/ 	.byte	0x03, 0x19
        /*00a6*/ 	.short	0x0034


	//----- nvinfo : EIATTR_PARAM_CBANK
	.align		4
        /*00a8*/ 	.byte	0x04, 0x0a
        /*00aa*/ 	.short	(.L_27 - .L_26)
	.align		4
.L_26:
        /*00ac*/ 	.word	index@(.nv.constant0._ZN18mamtorch_kernel_v540fullyconnected_backward_cuda_kernel_acc4EPKfS1_PKiS3_Pfiii)
        /*00b0*/ 	.short	0x0380
        /*00b2*/ 	.short	0x0034


	//----- nvinfo : EIATTR_SW_WAR
	.align		4
.L_27:
        /*00b4*/ 	.byte	0x04, 0x36
        /*00b6*/ 	.short	(.L_29 - .L_28)
.L_28:
        /*00b8*/ 	.word	0x00000008
.L_29:


//--------------------- .nv.callgraph             --------------------------
	.section	.nv.callgraph,"",@"SHT_CUDA_CALLGRAPH"
	.align	4
	.sectionentsize	8
	.align		4
        /*0000*/ 	.word	0x00000000
	.align		4
        /*0004*/ 	.word	0xffffffff
	.align		4
        /*0008*/ 	.word	0x00000000
	.align		4
        /*000c*/ 	.word	0xfffffffe
	.align		4
        /*0010*/ 	.word	0x00000000
	.align		4
        /*0014*/ 	.word	0xfffffffd
	.align		4
        /*0018*/ 	.word	0x00000000
	.align		4
        /*001c*/ 	.word	0xfffffffc


//--------------------- .text._ZN18mamtorch_kernel_v540fullyconnected_backward_cuda_kernel_acc4EPKfS1_PKiS3_Pfiii --------------------------
	.section	.text._ZN18mamtorch_kernel_v540fullyconnected_backward_cuda_kernel_acc4EPKfS1_PKiS3_Pfiii,"ax",@progbits
	.align	128
        .global         _ZN18mamtorch_kernel_v540fullyconnected_backward_cuda_kernel_acc4EPKfS1_PKiS3_Pfiii
        .type           _ZN18mamtorch_kernel_v540fullyconnected_backward_cuda_kernel_acc4EPKfS1_PKiS3_Pfiii,@function
        .size           _ZN18mamtorch_kernel_v540fullyconnected_backward_cuda_kernel_acc4EPKfS1_PKiS3_Pfiii,(.L_x_4 - _ZN18mamtorch_kernel_v540fullyconnected_backward_cuda_kernel_acc4EPKfS1_PKiS3_Pfiii)
        .other          _ZN18mamtorch_kernel_v540fullyconnected_backward_cuda_kernel_acc4EPKfS1_PKiS3_Pfiii,@"STO_CUDA_ENTRY STV_DEFAULT"
_ZN18mamtorch_kernel_v540fullyconnected_backward_cuda_kernel_acc4EPKfS1_PKiS3_Pfiii:
.text._ZN18mamtorch_kernel_v540fullyconnected_backward_cuda_kernel_acc4EPKfS1_PKiS3_Pfiii:
[----:B------:R-:W-:Y:S01]  /*0000*/  LDC R1, c[0x0][0x37c] ;  /* 0x0000df00ff017b82 */ /* 0x000fe20000000800 */
[----:B------:R-:W0:Y:S01]  /*0010*/  LDCU UR5, c[0x0][0x3ac] ;  /* 0x00007580ff0577ac */ /* 0x000e220008000800 */
[----:B------:R-:W1:Y:S01]  /*0020*/  S2R R0, SR_CTAID.X ;  /* 0x0000000000007919 */ /* 0x000e620000002500 */
[----:B------:R-:W-:Y:S01]  /*0030*/  HFMA2 R5, -RZ, RZ, 0, 0 ;  /* 0x00000000ff057431 */ /* 0x000fe200000001ff */
[----:B------:R-:W-:Y:S02]  /*0040*/  CS2R R6, SRZ ;  /* 0x0000000000067805 */ /* 0x000fe4000001ff00 */
[----:B------:R-:W-:Y:S01]  /*0050*/  CS2R R8, SRZ ;  /* 0x0000000000087805 */ /* 0x000fe2000001ff00 */
[----:B------:R-:W2:Y:S01]  /*0060*/  S2R R2, SR_CTAID.Y ;  /* 0x0000000000027919 */ /* 0x000ea20000002600 */
[----:B------:R-:W-:Y:S02]  /*0070*/  CS2R R10, SRZ ;  /* 0x00000000000a7805 */ /* 0x000fe4000001ff00 */
[----:B------:R-:W-:-:S02]  /*0080*/  CS2R R12, SRZ ;  /* 0x00000000000c7805 */ /* 0x000fc4000001ff00 */
[----:B------:R-:W-:Y:S01]  /*0090*/  CS2R R14, SRZ ;  /* 0x00000000000e7805 */ /* 0x000fe2000001ff00 */
[----:B------:R-:W3:Y:S01]  /*00a0*/  S2R R3, SR_TID.X ;  /* 0x0000000000037919 */ /* 0x000ee20000002100 */
[----:B------:R-:W-:Y:S02]  /*00b0*/  CS2R R16, SRZ ;  /* 0x0000000000107805 */ /* 0x000fe4000001ff00 */
[----:B------:R-:W-:Y:S02]  /*00c0*/  CS2R R18, SRZ ;  /* 0x0000000000127805 */ /* 0x000fe4000001ff00 */
[----:B------:R-:W-:Y:S01]  /*00d0*/  MOV R20, RZ ;  /* 0x000000ff00147202 */ /* 0x000fe20000000f00 */
[----:B------:R-:W4:Y:S01]  /*00e0*/  S2R R4, SR_TID.Y ;  /* 0x0000000000047919 */ /* 0x000f220000002200 */
[----:B------:R-:W1:Y:S01]  /*00f0*/  LDCU.64 UR6, c[0x0][0x358] ;  /* 0x00006b00ff0677ac */ /* 0x000e620008000a00 */
[----:B0-----:R-:W-:-:S09]  /*0100*/  UISETP.GE.AND UP0, UPT, UR5, 0x20, UPT ;  /* 0x000000200500788c */ /* 0x001fd2000bf06270 */
[----:B------:R-:W-:Y:S05]  /*0110*/  BRA.U !UP0, `(.L_x_0) ;  /* 0x0000001d08b47547 */ /* 0x000fea000b800000 */
[----:B------:R-:W0:Y:S01]  /*0120*/  S2R R27, SR_CgaCtaId ;  /* 0x00000000001b7919 */ /* 0x000e220000008800 */
[----:B------:R-:W-:Y:S01]  /*0130*/  MOV R21, 0x400 ;  /* 0x0000040000157802 */ /* 0x000fe20000000f00 */
[----:B---34-:R-:W-:Y:S01]  /*0140*/  IMAD R23, R4, 0x8, R3 ;  /* 0x0000000804177824 */ /* 0x018fe200078e0203 */
[----:B------:R-:W-:Y:S02]  /*0150*/  USHF.R.S32.HI UR4, URZ, 0x1f, UR5 ;  /* 0x0000001fff047899 */ /* 0x000fe40008011405 */
[C---:B------:R-:W-:Y:S01]  /*0160*/  IADD3 R24, PT, PT, R21.reuse, 0x2080, RZ ;  /* 0x0000208015187810 */ /* 0x040fe20007ffe0ff */
[----:B------:R-:W-:Y:S01]  /*0170*/  VIADD R25, R21, 0x3180 ;  /* 0x0000318015197836 */ /* 0x000fe20000000000 */
[C---:B------:R-:W-:Y:S01]  /*0180*/  LOP3.LUT R5, R23.reuse, 0x1f, RZ, 0xc0, !PT ;  /* 0x0000001f17057812 */ /* 0x040fe200078ec0ff */
[----:B------:R-:W-:Y:S01]  /*0190*/  VIADD R28, R23, 0x80 ;  /* 0x00000080171c7836 */ /* 0x000fe20000000000 */
[----:B------:R-:W-:Y:S01]  /*01a0*/  IADD3 R22, PT, PT, R21, 0x1000, RZ ;  /* 0x0000100015167810 */ /* 0x000fe20007ffe0ff */
[C---:B------:R-:W-:Y:S01]  /*01b0*/  VIADD R34, R23.reuse, 0x140 ;  /* 0x0000014017227836 */ /* 0x040fe20000000000 */
[C---:B------:R-:W-:Y:S01]  /*01c0*/  IADD3 R32, PT, PT, R23.reuse, 0x100, RZ ;  /* 0x0000010017207810 */ /* 0x040fe20007ffe0ff */
[C---:B------:R-:W-:Y:S01]  /*01d0*/  VIADD R42, R23.reuse, 0x240 ;  /* 0x00000240172a7836 */ /* 0x040fe20000000000 */
[C---:B------:R-:W-:Y:S01]  /*01e0*/  IADD3 R40, PT, PT, R23.reuse, 0x200, RZ ;  /* 0x0000020017287810 */ /* 0x040fe20007ffe0ff */
[C---:B------:R-:W-:Y:S01]  /*01f0*/  VIADD R50, R23.reuse, 0x340 ;  /* 0x0000034017327836 */ /* 0x040fe20000000000 */
[C---:B------:R-:W-:Y:S01]  /*0200*/  IADD3 R48, PT, PT, R23.reuse, 0x300, RZ ;  /* 0x0000030017307810 */ /* 0x040fe20007ffe0ff */
[----:B------:R-:W-:Y:S01]  /*0210*/  ULEA.HI UR4, UR4, UR5, URZ, 0x5 ;  /* 0x0000000504047291 */ /* 0x000fe2000f8f28ff */
[----:B------:R-:W-:-:S02]  /*0220*/  IADD3 R30, PT, PT, R23, 0xc0, RZ ;  /* 0x000000c0171e7810 */ /* 0x000fc40007ffe0ff */
[C---:B------:R-:W-:Y:S01]  /*0230*/  IADD3 R36, PT, PT, R23.reuse, 0x180, RZ ;  /* 0x0000018017247810 */ /* 0x040fe20007ffe0ff */
[----:B------:R-:W-:Y:S01]  /*0240*/  USHF.R.S32.HI UR4, URZ, 0x5, UR4 ;  /* 0x00000005ff047899 */ /* 0x000fe20008011404 */
[C---:B------:R-:W-:Y:S02]  /*0250*/  IADD3 R38, PT, PT, R23.reuse, 0x1c0, RZ ;  /* 0x000001c017267810 */ /* 0x040fe40007ffe0ff */
[C---:B------:R-:W-:Y:S02]  /*0260*/  IADD3 R44, PT, PT, R23.reuse, 0x280, RZ ;  /* 0x00000280172c7810 */ /* 0x040fe40007ffe0ff */
[C---:B------:R-:W-:Y:S02]  /*0270*/  IADD3 R46, PT, PT, R23.reuse, 0x2c0, RZ ;  /* 0x000002c0172e7810 */ /* 0x040fe40007ffe0ff */
[C---:B------:R-:W-:Y:S02]  /*0280*/  IADD3 R52, PT, PT, R23.reuse, 0x380, RZ ;  /* 0x0000038017347810 */ /* 0x040fe40007ffe0ff */
[----:B------:R-:W-:-:S02]  /*0290*/  IADD3 R54, PT, PT, R23, 0x3c0, RZ ;  /* 0x000003c017367810 */ /* 0x000fc40007ffe0ff */
[----:B------:R-:W-:Y:S02]  /*02a0*/  SHF.R.U32.HI R32, RZ, 0x5, R32 ;  /* 0x00000005ff207819 */ /* 0x000fe40000011620 */
[C---:B0-----:R-:W-:Y:S02]  /*02b0*/  LEA R24, R27.reuse, R24, 0x18 ;  /* 0x000000181b187211 */ /* 0x041fe400078ec0ff */
[C---:B------:R-:W-:Y:S02]  /*02c0*/  LEA R26, R27.reuse, R25, 0x18 ;  /* 0x000000191b1a7211 */ /* 0x040fe400078ec0ff */
[----:B------:R-:W-:Y:S01]  /*02d0*/  LEA R22, R27, R22, 0x18 ;  /* 0x000000161b167211 */ /* 0x000fe200078ec0ff */
[----:B------:R-:W-:Y:S01]  /*02e0*/  IMAD R101, R5, 0x88, R24 ;  /* 0x0000008805657824 */ /* 0x000fe200078e0218 */
[----:B------:R-:W-:Y:S01]  /*02f0*/  SHF.L.U32 R24, R23, 0x2, RZ ;  /* 0x0000000217187819 */ /* 0x000fe200000006ff */
[C---:B------:R-:W-:Y:S01]  /*0300*/  IMAD R117, R5.reuse, 0x8c, R26 ;  /* 0x0000008c05757824 */ /* 0x040fe200078e021a */
[----:B-1----:R-:W-:Y:S01]  /*0310*/  LEA R26, R0, R3, 0x5 ;  /* 0x00000003001a7211 */ /* 0x002fe200078e28ff */
[----:B------:R-:W-:Y:S01]  /*0320*/  IMAD R73, R5, 0x84, R22 ;  /* 0x0000008405497824 */ /* 0x000fe200078e0216 */
[----:B------:R-:W-:Y:S01]  /*0330*/  LEA R25, R27, R21, 0x18 ;  /* 0x000000151b197211 */ /* 0x000fe200078ec0ff */
[----:B------:R-:W-:Y:S01]  /*0340*/  IMAD.MOV.U32 R5, RZ, RZ, RZ ;  /* 0x000000ffff057224 */ /* 0x000fe200078e00ff */
[----:B------:R-:W-:Y:S01]  /*0350*/  LOP3.LUT R24, R24, 0x7c, RZ, 0xc0, !PT ;  /* 0x0000007c18187812 */ /* 0x000fe200078ec0ff */
[----:B------:R-:W-:Y:S01]  /*0360*/  VIADD R31, R26, 0x10 ;  /* 0x000000101a1f7836 */ /* 0x000fe20000000000 */
[----:B------:R-:W-:-:S02]  /*0370*/  IADD3 R27, PT, PT, R23, 0x40, RZ ;  /* 0x00000040171b7810 */ /* 0x000fc40007ffe0ff */
[----:B------:R-:W-:Y:S02]  /*0380*/  SHF.R.U32.HI R22, RZ, 0x5, R23 ;  /* 0x00000005ff167819 */ /* 0x000fe40000011617 */
[C---:B------:R-:W-:Y:S02]  /*0390*/  IADD3 R29, PT, PT, R26.reuse, 0x8, RZ ;  /* 0x000000081a1d7810 */ /* 0x040fe40007ffe0ff */
[----:B------:R-:W-:Y:S02]  /*03a0*/  SHF.R.U32.HI R23, RZ, 0x2, R26 ;  /* 0x00000002ff177819 */ /* 0x000fe4000001161a */
[----:B------:R-:W-:Y:S02]  /*03b0*/  IADD3 R33, PT, PT, R26, 0x18, RZ ;  /* 0x000000181a217810 */ /* 0x000fe40007ffe0ff */
[----:B------:R-:W-:Y:S02]  /*03c0*/  IADD3 R59, PT, PT, R24, R25, RZ ;  /* 0x00000019183b7210 */ /* 0x000fe40007ffe0ff */
[----:B------:R-:W-:-:S02]  /*03d0*/  SHF.R.U32.HI R40, RZ, 0x5, R40 ;  /* 0x00000005ff287819 */ /* 0x000fc40000011628 */
[----:B------:R-:W-:Y:S01]  /*03e0*/  SHF.R.U32.HI R48, RZ, 0x5, R48 ;  /* 0x00000005ff307819 */ /* 0x000fe20000011630 */
[----:B------:R-:W-:Y:S01]  /*03f0*/  IMAD R39, R32, 0x80, R59 ;  /* 0x0000008020277824 */ /* 0x000fe200078e023b */
[----:B------:R-:W-:Y:S01]  /*0400*/  SHF.R.U32.HI R26, RZ, 0x5, R27 ;  /* 0x00000005ff1a7819 */ /* 0x000fe2000001161b */
[--C-:B------:R-:W-:Y:S01]  /*0410*/  IMAD R47, R40, 0x80, R59.reuse ;  /* 0x00000080282f7824 */ /* 0x100fe200078e023b */
[----:B------:R-:W-:Y:S01]  /*0420*/  SHF.R.U32.HI R28, RZ, 0x5, R28 ;  /* 0x00000005ff1c7819 */ /* 0x000fe2000001161c */
[----:B------:R-:W-:Y:S01]  /*0430*/  IMAD R55, R48, 0x80, R59 ;  /* 0x0000008030377824 */ /* 0x000fe200078e023b */
[----:B------:R-:W-:Y:S01]  /*0440*/  SHF.R.U32.HI R30, RZ, 0x5, R30 ;  /* 0x00000005ff1e7819 */ /* 0x000fe2000001161e */
[C---:B------:R-:W-:Y:S01]  /*0450*/  IMAD R75, R26.reuse, 0x4, R101 ;  /* 0x000000041a4b7824 */ /* 0x040fe200078e0265 */
[----:B------:R-:W-:Y:S01]  /*0460*/  SHF.R.U32.HI R34, RZ, 0x5, R34 ;  /* 0x00000005ff227819 */ /* 0x000fe20000011622 */
[----:B------:R-:W-:Y:S01]  /*0470*/  IMAD R103, R26, 0x4, R117 ;  /* 0x000000041a677824 */ /* 0x000fe200078e0275 */
[----:B------:R-:W-:-:S02]  /*0480*/  SHF.R.U32.HI R36, RZ, 0x5, R36 ;  /* 0x00000005ff247819 */ /* 0x000fc40000011624 */
[----:B------:R-:W-:Y:S01]  /*0490*/  SHF.R.U32.HI R38, RZ, 0x5, R38 ;  /* 0x00000005ff267819 */ /* 0x000fe20000011626 */
[C---:B------:R-:W-:Y:S01]  /*04a0*/  IMAD R63, R34.reuse, 0x4, R73 ;  /* 0x00000004223f7824 */ /* 0x040fe200078e0249 */
[----:B------:R-:W-:Y:S01]  /*04b0*/  SHF.R.U32.HI R42, RZ, 0x5, R42 ;  /* 0x00000005ff2a7819 */ /* 0x000fe2000001162a */
[C---:B------:R-:W-:Y:S01]  /*04c0*/  IMAD R79, R34.reuse, 0x4, R101 ;  /* 0x00000004224f7824 */ /* 0x040fe200078e0265 */
[----:B------:R-:W-:Y:S01]  /*04d0*/  SHF.R.U32.HI R44, RZ, 0x5, R44 ;  /* 0x00000005ff2c7819 */ /* 0x000fe2000001162c */
[----:B------:R-:W-:Y:S01]  /*04e0*/  IMAD R107, R34, 0x4, R117 ;  /* 0x00000004226b7824 */ /* 0x000fe200078e0275 */
        /* <DEDUP_REMOVED lines=8> */
[----:B------:R-:W-:Y:S01]  /*0570*/  LEA R24, R3, R25, 0x2 ;  /* 0x0000001903187211 */ /* 0x000fe200078e10ff */
[C---:B------:R-:W-:Y:S01]  /*0580*/  IMAD R99, R50.reuse, 0x4, R101 ;  /* 0x0000000432637824 */ /* 0x040fe200078e0265 */
[----:B------:R-:W-:Y:S01]  /*0590*/  SHF.R.U32.HI R25, RZ, 0x2, R29 ;  /* 0x00000002ff197819 */ /* 0x000fe2000001161d */
[----:B------:R-:W-:Y:S01]  /*05a0*/  IMAD R115, R50, 0x4, R117 ;  /* 0x0000000432737824 */ /* 0x000fe200078e0275 */
[----:B------:R-:W-:Y:S01]  /*05b0*/  SHF.R.U32.HI R27, RZ, 0x2, R31 ;  /* 0x00000002ff1b7819 */ /* 0x000fe2000001161f */
[----:B------:R-:W-:Y:S01]  /*05c0*/  IMAD R31, R22, 0x80, R59 ;  /* 0x00000080161f7824 */ /* 0x000fe200078e023b */
[----:B------:R-:W-:-:S02]  /*05d0*/  SHF.R.U32.HI R29, RZ, 0x2, R33 ;  /* 0x00000002ff1d7819 */ /* 0x000fc40000011621 */
[-C--:B------:R-:W-:Y:S02]  /*05e0*/  LEA R33, R26, R59.reuse, 0x7 ;  /* 0x0000003b1a217211 */ /* 0x080fe400078e38ff */
[-C--:B------:R-:W-:Y:S02]  /*05f0*/  LEA R35, R28, R59.reuse, 0x7 ;  /* 0x0000003b1c237211 */ /* 0x080fe400078e38ff */
[-C--:B------:R-:W-:Y:S02]  /*0600*/  LEA R37, R30, R59.reuse, 0x7 ;  /* 0x0000003b1e257211 */ /* 0x080fe400078e38ff */
[-C--:B------:R-:W-:Y:S02]  /*0610*/  LEA R41, R34, R59.reuse, 0x7 ;  /* 0x0000003b22297211 */ /* 0x080fe400078e38ff */
[-C--:B------:R-:W-:Y:S02]  /*0620*/  LEA R43, R36, R59.reuse, 0x7 ;  /* 0x0000003b242b7211 */ /* 0x080fe400078e38ff */
[----:B------:R-:W-:-:S02]  /*0630*/  LEA R45, R38, R59, 0x7 ;  /* 0x0000003b262d7211 */ /* 0x000fc400078e38ff */
[-C--:B------:R-:W-:Y:S02]  /*0640*/  LEA R49, R42, R59.reuse, 0x7 ;  /* 0x0000003b2a317211 */ /* 0x080fe400078e38ff */
[-C--:B------:R-:W-:Y:S02]  /*0650*/  LEA R51, R44, R59.reuse, 0x7 ;  /* 0x0000003b2c337211 */ /* 0x080fe400078e38ff */
[-C--:B------:R-:W-:Y:S02]  /*0660*/  LEA R53, R46, R59.reuse, 0x7 ;  /* 0x0000003b2e357211 */ /* 0x080fe400078e38ff */
[-C--:B------:R-:W-:Y:S02]  /*0670*/  LEA R56, R50, R59.reuse, 0x7 ;  /* 0x0000003b32387211 */ /* 0x080fe400078e38ff */
[-C--:B------:R-:W-:Y:S02]  /*0680*/  LEA R57, R52, R59.reuse, 0x7 ;  /* 0x0000003b34397211 */ /* 0x080fe400078e38ff */
[----:B------:R-:W-:Y:S01]  /*0690*/  LEA R58, R54, R59, 0x7 ;  /* 0x0000003b363a7211 */ /* 0x000fe200078e38ff */
[----:B------:R-:W-:Y:S01]  /*06a0*/  IMAD R59, R26, 0x4, R73 ;  /* 0x000000041a3b7824 */ /* 0x000fe200078e0249 */
[----:B------:R-:W-:-:S02]  /*06b0*/  LEA R60, R28, R73, 0x2 ;  /* 0x000000491c3c7211 */ /* 0x000fc400078e10ff */
        /* <DEDUP_REMOVED lines=8> */
[----:B------:R-:W-:Y:S02]  /*0740*/  LEA R72, R52, R73, 0x2 ;  /* 0x0000004934487211 */ /* 0x000fe400078e10ff */
        /* <DEDUP_REMOVED lines=10> */
[----:B------:R-:W-:Y:S02]  /*07f0*/  LEA R100, R52, R101, 0x2 ;  /* 0x0000006534647211 */ /* 0x000fe400078e10ff */
        /* <DEDUP_REMOVED lines=10> */
[----:B------:R-:W-:Y:S02]  /*08a0*/  LEA R116, R52, R117, 0x2 ;  /* 0x0000007534747211 */ /* 0x000fe400078e10ff */
[----:B------:R-:W-:Y:S02]  /*08b0*/  MOV R21, RZ ;  /* 0x000000ff00157202 */ /* 0x000fe40000000f00 */
[C---:B------:R-:W-:Y:S02]  /*08c0*/  LEA R73, R54.reuse, R73, 0x2 ;  /* 0x0000004936497211 */ /* 0x040fe400078e10ff */
[C---:B------:R-:W-:Y:S02]  /*08d0*/  LEA R101, R54.reuse, R101, 0x2 ;  /* 0x0000006536657211 */ /* 0x040fe400078e10ff */
[----:B------:R-:W-:-:S07]  /*08e0*/  LEA R117, R54, R117, 0x2 ;  /* 0x0000007536757211 */ /* 0x000fce00078e10ff */
.L_x_2:
[----:B------:R-:W0:Y:S01]  /*08f0*/  LDC.64 R88, c[0x0][0x380] ;  /* 0x0000e000ff587b82 */ /* 0x000e220000000a00 */
[----:B------:R-:W1:Y:S01]  /*0900*/  LDCU UR5, c[0x0][0x3a8] ;  /* 0x00007500ff0577ac */ /* 0x000e620008000800 */
[----:B------:R-:W-:Y:S01]  /*0910*/  LEA R123, R4, R3, 0x3 ;  /* 0x00000003047b7211 */ /* 0x000fe200078e18ff */
[----:B------:R-:W-:Y:S01]  /*0920*/  IMAD R80, R21, 0x20, R22 ;  /* 0x0000002015507824 */ /* 0x000fe200078e0216 */
[----:B------:R-:W3:Y:S02]  /*0930*/  LDCU UR8, c[0x0][0x3b0] ;  /* 0x00007600ff0877ac */ /* 0x000ee40008000800 */
[----:B------:R-:W-:Y:S02]  /*0940*/  LOP3.LUT R123, R123, 0x1f, RZ, 0xc0, !PT ;  /* 0x0000001f7b7b7812 */ /* 0x000fe400078ec0ff */
[----:B------:R-:W4:Y:S02]  /*0950*/  LDC.64 R86, c[0x0][0x388] ;  /* 0x0000e200ff567b82 */ /* 0x000f240000000a00 */
[----:B------:R-:W-:-:S02]  /*0960*/  LEA R122, R0, R123, 0x5 ;  /* 0x0000007b007a7211 */ /* 0x000fc400078e28ff */
[----:B--2---:R-:W-:-:S04]  /*0970*/  LEA R159, R2, R123, 0x5 ;  /* 0x0000007b029f7211 */ /* 0x004fc800078e28ff */
[----:B------:R-:W2:Y:S01]  /*0980*/  LDC.64 R82, c[0x0][0x398] ;  /* 0x0000e600ff527b82 */ /* 0x000ea20000000a00 */
[C---:B-1----:R-:W-:Y:S02]  /*0990*/  IMAD R121, R80.reuse, UR5, R122 ;  /* 0x0000000550797c24 */ /* 0x042fe4000f8e027a */
[----:B---3--:R-:W-:Y:S02]  /*09a0*/  IMAD R85, R80, UR8, R159 ;  /* 0x0000000850557c24 */ /* 0x008fe4000f8e029f */
[----:B0-----:R-:W-:-:S03]  /*09b0*/  IMAD.WIDE R120, R121, 0x4, R88 ;  /* 0x0000000479787825 */ /* 0x001fc600078e0258 */
[----:B------:R-:W0:Y:S02]  /*09c0*/  LDC.64 R80, c[0x0][0x390] ;  /* 0x0000e400ff507b82 */ /* 0x000e240000000a00 */
[----:B------:R-:W3:Y:S01]  /*09d0*/  LDG.E.CONSTANT R124, desc[UR6][R120.64] ;  /* 0x00000006787c7981 */ /* 0x000ee2000c1e9900 */
[----:B----4-:R-:W-:-:S05]  /*09e0*/  IMAD.WIDE R118, R85, 0x4, R86 ;  /* 0x0000000455767825 */ /* 0x010fca00078e0256 */
[----:B------:R1:W4:Y:S01]  /*09f0*/  LDG.E.CONSTANT R125, desc[UR6][R118.64] ;  /* 0x00000006767d7981 */ /* 0x000322000c1e9900 */
[----:B------:R-:W-:-:S05]  /*0a00*/  LEA R126, R21, R26, 0x5 ;  /* 0x0000001a157e7211 */ /* 0x000fca00078e28ff */
[C---:B------:R-:W-:Y:S02]  /*0a10*/  IMAD R165, R126.reuse, UR5, R122 ;  /* 0x000000057ea57c24 */ /* 0x040fe4000f8e027a */
[----:B------:R-:W-:Y:S02]  /*0a20*/  IMAD R163, R126, UR8, R159 ;  /* 0x000000087ea37c24 */ /* 0x000fe4000f8e029f */
[----:B------:R-:W-:-:S04]  /*0a30*/  IMAD.WIDE R164, R165, 0x4, R88 ;  /* 0x00000004a5a47825 */ /* 0x000fc800078e0258 */
[C---:B0-----:R-:W-:Y:S02]  /*0a40*/  IMAD.WIDE R90, R85.reuse, 0x4, R80 ;  /* 0x00000004555a7825 */ /* 0x041fe400078e0250 */
[----:B------:R-:W5:Y:S02]  /*0a50*/  LDG.E.CONSTANT R164, desc[UR6][R164.64] ;  /* 0x00000006a4a47981 */ /* 0x000f64000c1e9900 */
[----:B--2---:R-:W-:Y:S02]  /*0a60*/  IMAD.WIDE R84, R85, 0x4, R82 ;  /* 0x0000000455547825 */ /* 0x004fe400078e0252 */
[----:B------:R-:W2:Y:S02]  /*0a70*/  LDG.E.CONSTANT R141, desc[UR6][R90.64] ;  /* 0x000000065a8d7981 */ /* 0x000ea4000c1e9900 */
[----:B------:R-:W-:Y:S02]  /*0a80*/  IMAD.WIDE R156, R163, 0x4, R86 ;  /* 0x00000004a39c7825 */ /* 0x000fe400078e0256 */
[----:B------:R0:W5:Y:S02]  /*0a90*/  LDG.E.CONSTANT R133, desc[UR6][R84.64] ;  /* 0x0000000654857981 */ /* 0x000164000c1e9900 */
[----:B-1----:R-:W-:-:S02]  /*0aa0*/  IMAD R118, R21, 0x20, R28 ;  /* 0x0000002015767824 */ /* 0x002fc400078e021c */
[----:B------:R-:W5:Y:S02]  /*0ab0*/  LDG.E.CONSTANT R156, desc[UR6][R156.64] ;  /* 0x000000069c9c7981 */ /* 0x000f64000c1e9900 */
[----:B------:R-:W-:Y:S01]  /*0ac0*/  IMAD R137, R118, UR5, R122 ;  /* 0x0000000576897c24 */ /* 0x000fe2000f8e027a */
[----:B0-----:R-:W-:Y:S01]  /*0ad0*/  LEA R84, R21, R30, 0x5 ;  /* 0x0000001e15547211 */ /* 0x001fe200078e28ff */
[----:B------:R-:W-:-:S04]  /*0ae0*/  IMAD.WIDE R144, R163, 0x4, R80 ;  /* 0x00000004a3907825 */ /* 0x000fc800078e0250 */
[----:B------:R-:W-:Y:S02]  /*0af0*/  IMAD R119, R118, UR8, R159 ;  /* 0x0000000876777c24 */ /* 0x000fe4000f8e029f */
[----:B------:R-:W-:Y:S01]  /*0b00*/  IMAD.WIDE R162, R163, 0x4, R82 ;  /* 0x00000004a3a27825 */ /* 0x000fe200078e0252 */
[----:B------:R-:W5:Y:S03]  /*0b10*/  LDG.E.CONSTANT R144, desc[UR6][R144.64] ;  /* 0x0000000690907981 */ /* 0x000f66000c1e9900 */
[----:B------:R-:W-:Y:S02]  /*0b20*/  IMAD.WIDE R136, R137, 0x4, R88 ;  /* 0x0000000489887825 */ /* 0x000fe400078e0258 */
[----:B------:R-:W5:Y:S02]  /*0b30*/  LDG.E.CONSTANT R162, desc[UR6][R162.64] ;  /* 0x00000006a2a27981 */ /* 0x000f64000c1e9900 */
[----:B------:R-:W-:-:S02]  /*0b40*/  IMAD R153, R84, UR5, R122 ;  /* 0x0000000554997c24 */ /* 0x000fc4000f8e027a */
[C---:B------:R-:W-:Y:S01]  /*0b50*/  IMAD.WIDE R90, R119.reuse, 0x4, R86 ;  /* 0x00000004775a7825 */ /* 0x040fe200078e0256 */
[----:B------:R-:W5:Y:S03]  /*0b60*/  LDG.E.CONSTANT R136, desc[UR6][R136.64] ;  /* 0x0000000688887981 */ /* 0x000f66000c1e9900 */
[----:B------:R-:W-:Y:S01]  /*0b70*/  IMAD R143, R84, UR8, R159 ;  /* 0x00000008548f7c24 */ /* 0x000fe2000f8e029f */
[----:B------:R0:W5:Y:S01]  /*0b80*/  LDG.E.CONSTANT R155, desc[UR6][R90.64] ;  /* 0x000000065a9b7981 */ /* 0x000162000c1e9900 */
[----:B------:R-:W-:-:S04]  /*0b90*/  IMAD.WIDE R120, R119, 0x4, R80 ;  /* 0x0000000477787825 */ /* 0x000fc800078e0250 */
[----:B------:R-:W-:Y:S01]  /*0ba0*/  IMAD.WIDE R118, R119, 0x4, R82 ;  /* 0x0000000477767825 */ /* 0x000fe200078e0252 */
[----:B------:R-:W5:Y:S03]  /*0bb0*/  LDG.E.CONSTANT R139, desc[UR6][R120.64] ;  /* 0x00000006788b7981 */ /* 0x000f66000c1e9900 */
[----:B------:R-:W-:Y:S01]  /*0bc0*/  IMAD.WIDE R152, R153, 0x4, R88 ;  /* 0x0000000499987825 */ /* 0x000fe200078e0258 */
[----:B------:R1:W5:Y:S03]  /*0bd0*/  LDG.E.CONSTANT R145, desc[UR6][R118.64] ;  /* 0x0000000676917981 */ /* 0x000366000c1e9900 */
[C---:B------:R-:W-:Y:S02]  /*0be0*/  IMAD.WIDE R84, R143.reuse, 0x4, R86 ;  /* 0x000000048f547825 */ /* 0x040fe400078e0256 */
[----:B------:R-:W5:Y:S04]  /*0bf0*/  LDG.E.CONSTANT R152, desc[UR6][R152.64] ;  /* 0x0000000698987981 */ /* 0x000f68000c1e9900 */
[----:B------:R-:W5:Y:S01]  /*0c00*/  LDG.E.CONSTANT R154, desc[UR6][R84.64] ;  /* 0x00000006549a7981 */ /* 0x000f62000c1e9900 */
[----:B0-----:R-:W-:-:S04]  /*0c10*/  IMAD.WIDE R90, R143, 0x4, R80 ;  /* 0x000000048f5a7825 */ /* 0x001fc800078e0250 */
[----:B------:R-:W-:Y:S02]  /*0c20*/  IMAD.WIDE R142, R143, 0x4, R82 ;  /* 0x000000048f8e7825 */ /* 0x000fe400078e0252 */
[----:B------:R0:W5:Y:S04]  /*0c30*/  LDG.E.CONSTANT R90, desc[UR6][R90.64] ;  /* 0x000000065a5a7981 */ /* 0x000168000c1e9900 */
[----:B------:R0:W5:Y:S01]  /*0c40*/  LDG.E.CONSTANT R142, desc[UR6][R142.64] ;  /* 0x000000068e8e7981 */ /* 0x000162000c1e9900 */
[----:B-1----:R-:W1:Y:S01]  /*0c50*/  S2R R118, SR_CgaCtaId ;  /* 0x0000000000767919 */ /* 0x002e620000008800 */
[----:B------:R-:W-:-:S04]  /*0c60*/  MOV R120, 0x400 ;  /* 0x0000040000787802 */ /* 0x000fc80000000f00 */
[----:B------:R-:W-:Y:S01]  /*0c70*/  IADD3 R119, PT, PT, R120, 0x1000, RZ ;  /* 0x0000100078777810 */ /* 0x000fe20007ffe0ff */
[C---:B0-----:R-:W-:Y:S01]  /*0c80*/  IMAD R91, R21.reuse, 0x20, R48 ;  /* 0x00000020155b7824 */ /* 0x041fe200078e0230 */
[C---:B------:R-:W-:Y:S01]  /*0c90*/  LEA R84, R21.reuse, R34, 0x5 ;  /* 0x0000002215547211 */ /* 0x040fe200078e28ff */
[C---:B------:R-:W-:Y:S01]  /*0ca0*/  IMAD R153, R21.reuse, 0x20, R32 ;  /* 0x0000002015997824 */ /* 0x040fe200078e0220 */
[C---:B------:R-:W-:Y:S01]  /*0cb0*/  LEA R143, R21.reuse, R36, 0x5 ;  /* 0x00000024158f7211 */ /* 0x040fe200078e28ff */
[C---:B------:R-:W-:Y:S01]  /*0cc0*/  IMAD R165, R21.reuse, 0x20, R40 ;  /* 0x0000002015a57824 */ /* 0x040fe200078e0228 */
[C---:B------:R-:W-:Y:S02]  /*0cd0*/  LEA R85, R21.reuse, R38, 0x5 ;  /* 0x0000002615557211 */ /* 0x040fe400078e28ff */
[C---:B------:R-:W-:Y:S02]  /*0ce0*/  LEA R137, R21.reuse, R42, 0x5 ;  /* 0x0000002a15897211 */ /* 0x040fe400078e28ff */
[----:B------:R-:W-:-:S02]  /*0cf0*/  LEA R163, R21, R44, 0x5 ;  /* 0x0000002c15a37211 */ /* 0x000fc400078e28ff */
[----:B-1----:R-:W-:-:S05]  /*0d00*/  LEA R119, R118, R119, 0x18 ;  /* 0x0000007776777211 */ /* 0x002fca00078ec0ff */
[----:B------:R-:W-:-:S05]  /*0d10*/  IMAD R123, R123, 0x84, R119 ;  /* 0x000000847b7b7824 */ /* 0x000fca00078e0277 */
[----:B------:R-:W-:Y:S02]  /*0d20*/  LEA R126, R22, R123, 0x2 ;  /* 0x0000007b167e7211 */ /* 0x000fe400078e10ff */
[C---:B------:R-:W-:Y:S02]  /*0d30*/  LEA R131, R21.reuse, R46, 0x5 ;  /* 0x0000002e15837211 */ /* 0x040fe400078e28ff */
[----:B------:R-:W-:Y:S01]  /*0d40*/  LEA R161, R21, R50, 0x5 ;  /* 0x0000003215a17211 */ /* 0x000fe200078e28ff */
[--C-:B------:R-:W-:Y:S02]  /*0d50*/  IMAD R135, R153, UR5, R122.reuse ;  /* 0x0000000599877c24 */ /* 0x100fe4000f8e027a */
[--C-:B------:R-:W-:Y:S02]  /*0d60*/  IMAD R129, R84, UR5, R122.reuse ;  /* 0x0000000554817c24 */ /* 0x100fe4000f8e027a */
[--C-:B------:R-:W-:Y:S02]  /*0d70*/  IMAD R127, R143, UR5, R122.reuse ;  /* 0x000000058f7f7c24 */ /* 0x100fe4000f8e027a */
[----:B------:R-:W-:-:S02]  /*0d80*/  IMAD R138, R85, UR5, R122 ;  /* 0x00000005558a7c24 */ /* 0x000fc4000f8e027a */
[--C-:B------:R-:W-:Y:S02]  /*0d90*/  IMAD R132, R165, UR5, R122.reuse ;  /* 0x00000005a5847c24 */ /* 0x100fe4000f8e027a */
[--C-:B------:R-:W-:Y:S02]  /*0da0*/  IMAD R149, R137, UR5, R122.reuse ;  /* 0x0000000589957c24 */ /* 0x100fe4000f8e027a */
[--C-:B------:R-:W-:Y:S02]  /*0db0*/  IMAD R130, R163, UR5, R122.reuse ;  /* 0x00000005a3827c24 */ /* 0x100fe4000f8e027a */
[--C-:B------:R-:W-:Y:S02]  /*0dc0*/  IMAD R147, R131, UR5, R122.reuse ;  /* 0x0000000583937c24 */ /* 0x100fe4000f8e027a */
[----:B------:R-:W-:Y:S02]  /*0dd0*/  IMAD R157, R161, UR5, R122 ;  /* 0x00000005a19d7c24 */ /* 0x000fe4000f8e027a */
[----:B------:R-:W-:-:S02]  /*0de0*/  IMAD R153, R153, UR8, R159 ;  /* 0x0000000899997c24 */ /* 0x000fc4000f8e029f */
[--C-:B------:R-:W-:Y:S02]  /*0df0*/  IMAD R84, R84, UR8, R159.reuse ;  /* 0x0000000854547c24 */ /* 0x100fe4000f8e029f */
[--C-:B------:R-:W-:Y:S02]  /*0e00*/  IMAD R143, R143, UR8, R159.reuse ;  /* 0x000000088f8f7c24 */ /* 0x100fe4000f8e029f */
[--C-:B------:R-:W-:Y:S02]  /*0e10*/  IMAD R85, R85, UR8, R159.reuse ;  /* 0x0000000855557c24 */ /* 0x100fe4000f8e029f */
[--C-:B------:R-:W-:Y:S02]  /*0e20*/  IMAD R165, R165, UR8, R159.reuse ;  /* 0x00000008a5a57c24 */ /* 0x100fe4000f8e029f */
[--C-:B------:R-:W-:Y:S02]  /*0e30*/  IMAD R137, R137, UR8, R159.reuse ;  /* 0x0000000889897c24 */ /* 0x100fe4000f8e029f */
[----:B------:R-:W-:-:S02]  /*0e40*/  IMAD R163, R163, UR8, R159 ;  /* 0x00000008a3a37c24 */ /* 0x000fc4000f8e029f */
[--C-:B------:R-:W-:Y:S02]  /*0e50*/  IMAD R131, R131, UR8, R159.reuse ;  /* 0x0000000883837c24 */ /* 0x100fe4000f8e029f */
[----:B------:R-:W-:Y:S02]  /*0e60*/  IMAD R161, R161, UR8, R159 ;  /* 0x00000008a1a17c24 */ /* 0x000fe4000f8e029f */
[----:B------:R-:W-:-:S04]  /*0e70*/  IMAD.WIDE R134, R135, 0x4, R88 ;  /* 0x0000000487867825 */ /* 0x000fc800078e0258 */
[----:B------:R-:W-:-:S05]  /*0e80*/  IMAD.WIDE R128, R129, 0x4, R88 ;  /* 0x0000000481807825 */ /* 0x000fca00078e0258 */
[----:B------:R0:W5:Y:S01]  /*0e90*/  LDG.E.CONSTANT R151, desc[UR6][R128.64] ;  /* 0x0000000680977981 */ /* 0x000162000c1e9900 */
[----:B------:R-:W-:-:S04]  /*0ea0*/  IMAD.WIDE R148, R149, 0x4, R88 ;  /* 0x0000000495947825 */ /* 0x000fc800078e0258 */
[--C-:B------:R-:W-:Y:S02]  /*0eb0*/  IMAD.WIDE R146, R147, 0x4, R88.reuse ;  /* 0x0000000493927825 */ /* 0x100fe400078e0258 */
[----:B------:R-:W5:Y:S02]  /*0ec0*/  LDG.E.CONSTANT R148, desc[UR6][R148.64] ;  /* 0x0000000694947981 */ /* 0x000f64000c1e9900 */
[----:B0-----:R-:W-:-:S05]  /*0ed0*/  IMAD.WIDE R128, R132, 0x4, R88 ;  /* 0x0000000484807825 */ /* 0x001fca00078e0258 */
[----:B------:R0:W5:Y:S02]  /*0ee0*/  LDG.E.CONSTANT R150, desc[UR6][R128.64] ;  /* 0x0000000680967981 */ /* 0x000164000c1e9900 */
[----:B0-----:R-:W-:Y:S02]  /*0ef0*/  IMAD.WIDE R128, R157, 0x4, R88 ;  /* 0x000000049d807825 */ /* 0x001fe400078e0258 */
[----:B---3--:R0:W-:Y:S04]  /*0f00*/  STS [R31], R124 ;  /* 0x0000007c1f007388 */ /* 0x0081e80000000800 */
[----:B----4-:R1:W-:Y:S01]  /*0f10*/  STS [R126], R125 ;  /* 0x0000007d7e007388 */ /* 0x0103e20000000800 */
[C---:B0-----:R-:W-:Y:S02]  /*0f20*/  IMAD R124, R91.reuse, UR5, R122 ;  /* 0x000000055b7c7c24 */ /* 0x041fe4000f8e027a */
[----:B-1----:R-:W-:Y:S01]  /*0f30*/  IMAD R125, R91, UR8, R159 ;  /* 0x000000085b7d7c24 */ /* 0x002fe2000f8e029f */
[----:B------:R-:W-:-:S02]  /*0f40*/  LEA R91, R21, R52, 0x5 ;  /* 0x00000034155b7211 */ /* 0x000fc400078e28ff */
[----:B------:R-:W-:-:S03]  /*0f50*/  LEA R126, R21, R54, 0x5 ;  /* 0x00000036157e7211 */ /* 0x000fc600078e28ff */
[C-C-:B------:R-:W-:Y:S02]  /*0f60*/  IMAD R123, R91.reuse, UR5, R122.reuse ;  /* 0x000000055b7b7c24 */ /* 0x140fe4000f8e027a */
[--C-:B------:R-:W-:Y:S02]  /*0f70*/  IMAD R91, R91, UR8, R159.reuse ;  /* 0x000000085b5b7c24 */ /* 0x100fe4000f8e029f */
[C---:B------:R-:W-:Y:S02]  /*0f80*/  IMAD R121, R126.reuse, UR5, R122 ;  /* 0x000000057e797c24 */ /* 0x040fe4000f8e027a */
[----:B------:R-:W-:Y:S01]  /*0f90*/  IMAD R159, R126, UR8, R159 ;  /* 0x000000087e9f7c24 */ /* 0x000fe2000f8e029f */
[----:B------:R0:W3:Y:S01]  /*0fa0*/  LDG.E.CONSTANT R122, desc[UR6][R134.64] ;  /* 0x00000006867a7981 */ /* 0x0000e2000c1e9900 */
[----:B------:R-:W-:-:S05]  /*0fb0*/  IMAD.WIDE R126, R127, 0x4, R88 ;  /* 0x000000047f7e7825 */ /* 0x000fca00078e0258 */
[----:B------:R1:W4:Y:S01]  /*0fc0*/  LDG.E.CONSTANT R160, desc[UR6][R126.64] ;  /* 0x000000067ea07981 */ /* 0x000322000c1e9900 */
[----:B0-----:R-:W-:-:S03]  /*0fd0*/  IMAD.WIDE R134, R138, 0x4, R88 ;  /* 0x000000048a867825 */ /* 0x001fc600078e0258 */
[----:B--2---:R-:W-:Y:S04]  /*0fe0*/  STS [R74], R141 ;  /* 0x0000008d4a007388 */ /* 0x004fe80000000800 */
[----:B------:R0:W2:Y:S01]  /*0ff0*/  LDG.E.CONSTANT R158, desc[UR6][R134.64] ;  /* 0x00000006869e7981 */ /* 0x0000a2000c1e9900 */
[----:B-1----:R-:W-:-:S03]  /*1000*/  IMAD.WIDE R126, R130, 0x4, R88 ;  /* 0x00000004827e7825 */ /* 0x002fc600078e0258 */
[----:B------:R-:W2:Y:S04]  /*1010*/  LDG.E.CONSTANT R138, desc[UR6][R146.64] ;  /* 0x00000006928a7981 */ /* 0x000ea8000c1e9900 */
[----:B------:R1:W2:Y:S01]  /*1020*/  LDG.E.CONSTANT R140, desc[UR6][R126.64] ;  /* 0x000000067e8c7981 */ /* 0x0002a2000c1e9900 */
[----:B0-----:R-:W-:-:S03]  /*1030*/  IMAD.WIDE R134, R124, 0x4, R88 ;  /* 0x000000047c867825 */ /* 0x001fc600078e0258 */
[----:B-----5:R0:W-:Y:S01]  /*1040*/  STS [R102], R133 ;  /* 0x0000008566007388 */ /* 0x0201e20000000800 */
[----:B-1----:R-:W-:-:S03]  /*1050*/  IMAD.WIDE R126, R123, 0x4, R88 ;  /* 0x000000047b7e7825 */ /* 0x002fc600078e0258 */
[----:B------:R-:W-:Y:S01]  /*1060*/  STS [R33], R164 ;  /* 0x000000a421007388 */ /* 0x000fe20000000800 */
[----:B------:R-:W-:-:S03]  /*1070*/  IMAD.WIDE R88, R121, 0x4, R88 ;  /* 0x0000000479587825 */ /* 0x000fc600078e0258 */
[----:B------:R-:W5:Y:S04]  /*1080*/  LDG.E.CONSTANT R123, desc[UR6][R128.64] ;  /* 0x00000006807b7981 */ /* 0x000f68000c1e9900 */
[----:B------:R1:W5:Y:S04]  /*1090*/  LDG.E.CONSTANT R121, desc[UR6][R88.64] ;  /* 0x0000000658797981 */ /* 0x000368000c1e9900 */
[----:B------:R1:W-:Y:S01]  /*10a0*/  STS [R59], R156 ;  /* 0x0000009c3b007388 */ /* 0x0003e20000000800 */
[----:B0-----:R-:W-:-:S03]  /*10b0*/  IMAD.WIDE R132, R153, 0x4, R86 ;  /* 0x0000000499847825 */ /* 0x001fc600078e0256 */
[----:B------:R-:W5:Y:S01]  /*10c0*/  LDG.E.CONSTANT R130, desc[UR6][R134.64] ;  /* 0x0000000686827981 */ /* 0x000f62000c1e9900 */
[----:B-1----:R-:W-:-:S03]  /*10d0*/  IMAD.WIDE R88, R85, 0x4, R86 ;  /* 0x0000000455587825 */ /* 0x002fc600078e0256 */
[----:B------:R-:W5:Y:S01]  /*10e0*/  LDG.E.CONSTANT R124, desc[UR6][R126.64] ;  /* 0x000000067e7c7981 */ /* 0x000f62000c1e9900 */
[----:B------:R-:W-:-:S03]  /*10f0*/  IMAD.WIDE R128, R165, 0x4, R86 ;  /* 0x00000004a5807825 */ /* 0x000fc600078e0256 */
[----:B------:R0:W5:Y:S04]  /*1100*/  LDG.E.CONSTANT R156, desc[UR6][R88.64] ;  /* 0x00000006589c7981 */ /* 0x000168000c1e9900 */
[----:B------:R-:W5:Y:S04]  /*1110*/  LDG.E.CONSTANT R141, desc[UR6][R128.64] ;  /* 0x00000006808d7981 */ /* 0x000f68000c1e9900 */
[----:B------:R-:W-:Y:S01]  /*1120*/  STS [R75], R144 ;  /* 0x000000904b007388 */ /* 0x000fe20000000800 */
[----:B0-----:R-:W-:-:S03]  /*1130*/  IMAD.WIDE R88, R125, 0x4, R86 ;  /* 0x000000047d587825 */ /* 0x001fc600078e0256 */
[----:B------:R-:W4:Y:S04]  /*1140*/  LDG.E.CONSTANT R157, desc[UR6][R132.64] ;  /* 0x00000006849d7981 */ /* 0x000f28000c1e9900 */
[----:B------:R0:W5:Y:S04]  /*1150*/  LDG.E.CONSTANT R129, desc[UR6][R88.64] ;  /* 0x0000000658817981 */ /* 0x000168000c1e9900 */
[----:B------:R-:W-:Y:S01]  /*1160*/  STS [R103], R162 ;  /* 0x000000a267007388 */ /* 0x000fe20000000800 */
[----:B0-----:R-:W-:-:S03]  /*1170*/  IMAD.WIDE R88, R84, 0x4, R80 ;  /* 0x0000000454587825 */ /* 0x001fc600078e0250 */
[----:B------:R-:W-:Y:S04]  /*1180*/  STS [R35], R136 ;  /* 0x0000008823007388 */ /* 0x000fe80000000800 */
[----:B------:R0:W2:Y:S04]  /*1190*/  LDG.E.CONSTANT R164, desc[UR6][R88.64] ;  /* 0x0000000658a47981 */ /* 0x0000a8000c1e9900 */
[----:B------:R-:W-:Y:S01]  /*11a0*/  STS [R60], R155 ;  /* 0x0000009b3c007388 */ /* 0x000fe20000000800 */
[----:B------:R-:W-:-:S03]  /*11b0*/  IMAD.WIDE R134, R84, 0x4, R86 ;  /* 0x0000000454867825 */ /* 0x000fc600078e0256 */
[----:B------:R-:W-:Y:S01]  /*11c0*/  STS [R76], R139 ;  /* 0x0000008b4c007388 */ /* 0x000fe20000000800 */
[----:B0-----:R-:W-:-:S03]  /*11d0*/  IMAD.WIDE R88, R85, 0x4, R80 ;  /* 0x0000000455587825 */ /* 0x001fc600078e0250 */
[----:B------:R0:W-:Y:S04]  /*11e0*/  STS [R104], R145 ;  /* 0x0000009168007388 */ /* 0x0001e80000000800 */
[----:B------:R-:W-:Y:S01]  /*11f0*/  STS [R37], R152 ;  /* 0x0000009825007388 */ /* 0x000fe20000000800 */
[----:B------:R-:W-:-:S03]  /*1200*/  IMAD.WIDE R132, R137, 0x4, R86 ;  /* 0x0000000489847825 */ /* 0x000fc600078e0256 */
[----:B------:R1:W-:Y:S01]  /*1210*/  STS [R61], R154 ;  /* 0x0000009a3d007388 */ /* 0x0003e20000000800 */
[----:B0-----:R-:W-:-:S03]  /*1220*/  IMAD.WIDE R144, R161, 0x4, R86 ;  /* 0x00000004a1907825 */ /* 0x001fc600078e0256 */
[----:B------:R0:W5:Y:S01]  /*1230*/  LDG.E.CONSTANT R149, desc[UR6][R134.64] ;  /* 0x0000000686957981 */ /* 0x000162000c1e9900 */
[----:B------:R-:W-:-:S03]  /*1240*/  IMAD.WIDE R126, R143, 0x4, R86 ;  /* 0x000000048f7e7825 */ /* 0x000fc600078e0256 */
[----:B------:R-:W2:Y:S04]  /*1250*/  LDG.E.CONSTANT R128, desc[UR6][R144.64] ;  /* 0x0000000690807981 */ /* 0x000ea8000c1e9900 */
[----:B-1----:R1:W2:Y:S01]  /*1260*/  LDG.E.CONSTANT R154, desc[UR6][R88.64] ;  /* 0x00000006589a7981 */ /* 0x0022a2000c1e9900 */
[----:B0-----:R-:W-:-:S03]  /*1270*/  IMAD.WIDE R134, R163, 0x4, R86 ;  /* 0x00000004a3867825 */ /* 0x001fc600078e0256 */
[----:B------:R0:W2:Y:S04]  /*1280*/  LDG.E.CONSTANT R146, desc[UR6][R132.64] ;  /* 0x0000000684927981 */ /* 0x0000a8000c1e9900 */
[----:B------:R0:W2:Y:S01]  /*1290*/  LDG.E.CONSTANT R147, desc[UR6][R126.64] ;  /* 0x000000067e937981 */ /* 0x0000a2000c1e9900 */
[----:B-1----:R-:W-:-:S03]  /*12a0*/  IMAD.WIDE R88, R137, 0x4, R80 ;  /* 0x0000000489587825 */ /* 0x002fc600078e0250 */
[----:B------:R-:W2:Y:S01]  /*12b0*/  LDG.E.CONSTANT R135, desc[UR6][R134.64] ;  /* 0x0000000686877981 */ /* 0x000ea2000c1e9900 */
[----:B0-----:R-:W-:-:S03]  /*12c0*/  IMAD.WIDE R132, R153, 0x4, R80 ;  /* 0x0000000499847825 */ /* 0x001fc600078e0250 */
[----:B------:R0:W2:Y:S01]  /*12d0*/  LDG.E.CONSTANT R144, desc[UR6][R88.64] ;  /* 0x0000000658907981 */ /* 0x0000a2000c1e9900 */
[----:B------:R-:W-:-:S03]  /*12e0*/  IMAD.WIDE R152, R153, 0x4, R82 ;  /* 0x0000000499987825 */ /* 0x000fc600078e0252 */
[----:B------:R-:W5:Y:S01]  /*12f0*/  LDG.E.CONSTANT R155, desc[UR6][R132.64] ;  /* 0x00000006849b7981 */ /* 0x000f62000c1e9900 */
[----:B------:R-:W-:-:S03]  /*1300*/  IMAD.WIDE R126, R131, 0x4, R86 ;  /* 0x00000004837e7825 */ /* 0x000fc600078e0256 */
[----:B------:R-:W-:Y:S01]  /*1310*/  STS [R77], R90 ;  /* 0x0000005a4d007388 */ /* 0x000fe20000000800 */
[----:B0-----:R-:W-:-:S03]  /*1320*/  IMAD.WIDE R88, R131, 0x4, R80 ;  /* 0x0000000483587825 */ /* 0x001fc600078e0250 */
[----:B------:R0:W2:Y:S04]  /*1330*/  LDG.E.CONSTANT R136, desc[UR6][R126.64] ;  /* 0x000000067e887981 */ /* 0x0000a8000c1e9900 */
[----:B------:R1:W2:Y:S04]  /*1340*/  LDG.E.CONSTANT R134, desc[UR6][R88.64] ;  /* 0x0000000658867981 */ /* 0x0002a8000c1e9900 */
[----:B------:R-:W2:Y:S01]  /*1350*/  LDG.E.CONSTANT R153, desc[UR6][R152.64] ;  /* 0x0000000698997981 */ /* 0x000ea2000c1e9900 */
[----:B0-----:R-:W-:-:S03]  /*1360*/  IMAD.WIDE R126, R143, 0x4, R80 ;  /* 0x000000048f7e7825 */ /* 0x001fc600078e0250 */
[----:B------:R0:W-:Y:S01]  /*1370*/  STS [R105], R142 ;  /* 0x0000008e69007388 */ /* 0x0001e20000000800 */
[----:B-1----:R-:W-:-:S03]  /*1380*/  IMAD.WIDE R88, R84, 0x4, R82 ;  /* 0x0000000454587825 */ /* 0x002fc600078e0252 */
[----:B------:R1:W2:Y:S01]  /*1390*/  LDG.E.CONSTANT R145, desc[UR6][R126.64] ;  /* 0x000000067e917981 */ /* 0x0002a2000c1e9900 */
[----:B------:R-:W-:-:S03]  /*13a0*/  IMAD.WIDE R84, R85, 0x4, R82 ;  /* 0x0000000455547825 */ /* 0x000fc600078e0252 */
[----:B------:R-:W2:Y:S01]  /*13b0*/  LDG.E.CONSTANT R162, desc[UR6][R88.64] ;  /* 0x0000000658a27981 */ /* 0x000ea2000c1e9900 */
[----:B0-----:R-:W-:-:S03]  /*13c0*/  IMAD.WIDE R142, R143, 0x4, R82 ;  /* 0x000000048f8e7825 */ /* 0x001fc600078e0252 */
[----:B------:R0:W2:Y:S01]  /*13d0*/  LDG.E.CONSTANT R152, desc[UR6][R84.64] ;  /* 0x0000000654987981 */ /* 0x0000a2000c1e9900 */
[----:B-1----:R-:W-:-:S03]  /*13e0*/  IMAD.WIDE R126, R165, 0x4, R80 ;  /* 0x00000004a57e7825 */ /* 0x002fc600078e0250 */
[----:B------:R-:W2:Y:S01]  /*13f0*/  LDG.E.CONSTANT R143, desc[UR6][R142.64] ;  /* 0x000000068e8f7981 */ /* 0x000ea2000c1e9900 */
[----:B------:R-:W-:-:S03]  /*1400*/  IMAD.WIDE R132, R163, 0x4, R80 ;  /* 0x00000004a3847825 */ /* 0x000fc600078e0250 */
[----:B------:R-:W2:Y:S01]  /*1410*/  LDG.E.CONSTANT R139, desc[UR6][R126.64] ;  /* 0x000000067e8b7981 */ /* 0x000ea2000c1e9900 */
[----:B0-----:R-:W-:-:S03]  /*1420*/  IMAD.WIDE R84, R165, 0x4, R82 ;  /* 0x00000004a5547825 */ /* 0x001fc600078e0252 */
[----:B------:R-:W2:Y:S01]  /*1430*/  LDG.E.CONSTANT R133, desc[UR6][R132.64] ;  /* 0x0000000684857981 */ /* 0x000ea2000c1e9900 */
[----:B------:R-:W-:-:S03]  /*1440*/  IMAD.WIDE R88, R137, 0x4, R82 ;  /* 0x0000000489587825 */ /* 0x000fc600078e0252 */
[----:B------:R0:W2:Y:S04]  /*1450*/  LDG.E.CONSTANT R137, desc[UR6][R84.64] ;  /* 0x0000000654897981 */ /* 0x0000a8000c1e9900 */
[----:B------:R1:W2:Y:S01]  /*1460*/  LDG.E.CONSTANT R142, desc[UR6][R88.64] ;  /* 0x00000006588e7981 */ /* 0x0002a2000c1e9900 */
[----:B0-----:R-:W-:-:S04]  /*1470*/  IMAD.WIDE R84, R131, 0x4, R82 ;  /* 0x0000000483547825 */ /* 0x001fc800078e0252 */
[----:B-1----:R-:W-:Y:S01]  /*1480*/  IMAD.WIDE R88, R163, 0x4, R82 ;  /* 0x00000004a3587825 */ /* 0x002fe200078e0252 */
[----:B------:R0:W2:Y:S03]  /*1490*/  LDG.E.CONSTANT R132, desc[UR6][R84.64] ;  /* 0x0000000654847981 */ /* 0x0000a6000c1e9900 */
[C---:B------:R-:W-:Y:S01]  /*14a0*/  IMAD.WIDE R126, R125.reuse, 0x4, R80 ;  /* 0x000000047d7e7825 */ /* 0x040fe200078e0250 */
[----:B------:R1:W2:Y:S05]  /*14b0*/  LDG.E.CONSTANT R131, desc[UR6][R88.64] ;  /* 0x0000000658837981 */ /* 0x0002aa000c1e9900 */
[----:B------:R-:W2:Y:S01]  /*14c0*/  LDG.E.CONSTANT R127, desc[UR6][R126.64] ;  /* 0x000000067e7f7981 */ /* 0x000ea2000c1e9900 */
[----:B0-----:R-:W-:-:S05]  /*14d0*/  IMAD.WIDE R84, R125, 0x4, R82 ;  /* 0x000000047d547825 */ /* 0x001fca00078e0252 */
[----:B------:R0:W2:Y:S01]  /*14e0*/  LDG.E.CONSTANT R125, desc[UR6][R84.64] ;  /* 0x00000006547d7981 */ /* 0x0000a2000c1e9900 */
[----:B-1----:R-:W-:-:S05]  /*14f0*/  IMAD.WIDE R88, R161, 0x4, R80 ;  /* 0x00000004a1587825 */ /* 0x002fca00078e0250 */
[----:B------:R1:W2:Y:S01]  /*1500*/  LDG.E.CONSTANT R126, desc[UR6][R88.64] ;  /* 0x00000006587e7981 */ /* 0x0002a2000c1e9900 */
[----:B0-----:R-:W-:-:S05]  /*1510*/  IMAD.WIDE R84, R91, 0x4, R86 ;  /* 0x000000045b547825 */ /* 0x001fca00078e0256 */
[----:B------:R0:W2:Y:S01]  /*1520*/  LDG.E.CONSTANT R163, desc[UR6][R84.64] ;  /* 0x0000000654a37981 */ /* 0x0000a2000c1e9900 */
[----:B-1----:R-:W-:-:S04]  /*1530*/  IMAD.WIDE R88, R91, 0x4, R80 ;  /* 0x000000045b587825 */ /* 0x002fc800078e0250 */
[--C-:B------:R-:W-:Y:S02]  /*1540*/  IMAD.WIDE R90, R91, 0x4, R82.reuse ;  /* 0x000000045b5a7825 */ /* 0x100fe400078e0252 */
[----:B------:R-:W2:Y:S02]  /*1550*/  LDG.E.CONSTANT R89, desc[UR6][R88.64] ;  /* 0x0000000658597981 */ /* 0x000ea4000c1e9900 */
[----:B0-----:R-:W-:Y:S02]  /*1560*/  IMAD.WIDE R84, R161, 0x4, R82 ;  /* 0x00000004a1547825 */ /* 0x001fe400078e0252 */
[----:B------:R-:W2:Y:S02]  /*1570*/  LDG.E.CONSTANT R91, desc[UR6][R90.64] ;  /* 0x000000065a5b7981 */ /* 0x000ea4000c1e9900 */
[C---:B------:R-:W-:Y:S02]  /*1580*/  IMAD.WIDE R86, R159.reuse, 0x4, R86 ;  /* 0x000000049f567825 */ /* 0x040fe400078e0256 */
[----:B------:R-:W2:Y:S02]  /*1590*/  LDG.E.CONSTANT R161, desc[UR6][R84.64] ;  /* 0x0000000654a17981 */ /* 0x000ea4000c1e9900 */
[----:B------:R-:W-:-:S02]  /*15a0*/  IMAD.WIDE R80, R159, 0x4, R80 ;  /* 0x000000049f507825 */ /* 0x000fc400078e0250 */
[----:B------:R-:W2:Y:S02]  /*15b0*/  LDG.E.CONSTANT R86, desc[UR6][R86.64] ;  /* 0x0000000656567981 */ /* 0x000ea4000c1e9900 */
[----:B------:R-:W-:Y:S02]  /*15c0*/  IMAD.WIDE R82, R159, 0x4, R82 ;  /* 0x000000049f527825 */ /* 0x000fe400078e0252 */
[----:B------:R0:W2:Y:S04]  /*15d0*/  LDG.E.CONSTANT R159, desc[UR6][R80.64] ;  /* 0x00000006509f7981 */ /* 0x0000a8000c1e9900 */
[----:B------:R1:W2:Y:S04]  /*15e0*/  LDG.E.CONSTANT R82, desc[UR6][R82.64] ;  /* 0x0000000652527981 */ /* 0x0002a8000c1e9900 */
[----:B---3--:R3:W-:Y:S01]  /*15f0*/  STS [R39], R122 ;  /* 0x0000007a27007388 */ /* 0x0087e20000000800 */
[C---:B0-----:R-:W-:Y:S01]  /*1600*/  VIADD R81, R120.reuse, 0x3180 ;  /* 0x0000318078517836 */ /* 0x041fe20000000000 */
[----:B-1----:R-:W-:-:S04]  /*1610*/  IADD3 R83, PT, PT, R120, 0x2080, RZ ;  /* 0x0000208078537810 */ /* 0x002fc80007ffe0ff */
[C---:B------:R-:W-:Y:S02]  /*1620*/  LEA R81, R118.reuse, R81, 0x18 ;  /* 0x0000005176517211 */ /* 0x040fe400078ec0ff */
[----:B------:R-:W-:Y:S01]  /*1630*/  LEA R83, R118, R83, 0x18 ;  /* 0x0000005376537211 */ /* 0x000fe200078ec0ff */
[----:B----4-:R3:W-:Y:S02]  /*1640*/  STS [R62], R157 ;  /* 0x0000009d3e007388 */ /* 0x0107e40000000800 */
[C---:B------:R-:W-:Y:S02]  /*1650*/  IMAD R80, R4.reuse, 0x8c, R81 ;  /* 0x0000008c04507824 */ /* 0x040fe400078e0251 */
[C---:B------:R-:W-:Y:S02]  /*1660*/  IMAD R81, R4.reuse, 0x88, R83 ;  /* 0x0000008804517824 */ /* 0x040fe400078e0253 */
[----:B------:R-:W-:Y:S01]  /*1670*/  IMAD R119, R4, 0x84, R119 ;  /* 0x0000008404777824 */ /* 0x000fe200078e0277 */
[----:B-----5:R3:W-:Y:S04]  /*1680*/  STS [R78], R155 ;  /* 0x0000009b4e007388 */ /* 0x0207e80000000800 */
[----:B--2---:R3:W-:Y:S04]  /*1690*/  STS [R106], R153 ;  /* 0x000000996a007388 */ /* 0x0047e80000000800 */
[----:B------:R3:W-:Y:S04]  /*16a0*/  STS [R41], R151 ;  /* 0x0000009729007388 */ /* 0x0007e80000000800 */
        /* <DEDUP_REMOVED lines=42> */
[----:B------:R3:W-:Y:S01]  /*1950*/  STS [R117], R82 ;  /* 0x0000005275007388 */ /* 0x0007e20000000800 */
[----:B------:R-:W-:Y:S01]  /*1960*/  IADD3 R80, PT, PT, R80, 0x8c0, RZ ;  /* 0x000008c050507810 */ /* 0x000fe20007ffe0ff */
[----:B------:R-:W-:Y:S01]  /*1970*/  VIADD R119, R119, 0x840 ;  /* 0x0000084077777836 */ /* 0x000fe20000000000 */
[----:B------:R-:W-:Y:S01]  /*1980*/  IADD3 R81, PT, PT, R81, 0x880, RZ ;  /* 0x0000088051517810 */ /* 0x000fe20007ffe0ff */
[----:B------:R-:W-:Y:S01]  /*1990*/  UMOV UR5, 0x40 ;  /* 0x0000004000057882 */ /* 0x000fe20000000000 */
[----:B------:R-:W-:Y:S06]  /*19a0*/  BAR.SYNC.DEFER_BLOCKING 0x0 ;  /* 0x0000000000007b1d */ /* 0x000fec0000010000 */
.L_x_1:
[----:B------:R-:W0:Y:S01]  /*19b0*/  LDS R84, [R81+-0x880] ;  /* 0xfff7800051547984 */ /* 0x000e220000000800 */
[----:B------:R-:W-:Y:S02]  /*19c0*/  MOV R120, R20 ;  /* 0x0000001400787202 */ /* 0x000fe40000000f00 */
[----:B---3--:R-:W-:Y:S01]  /*19d0*/  MOV R122, R8 ;  /* 0x00000008007a7202 */ /* 0x008fe20000000f00 */
[----:B------:R-:W-:Y:S04]  /*19e0*/  LDS R82, [R119+-0x840] ;  /* 0xfff7c00077527984 */ /* 0x000fe80000000800 */
[----:B------:R-:W-:Y:S04]  /*19f0*/  LDS R85, [R24+UR5+-0x40] ;  /* 0xffffc00518557984 */ /* 0x000fe80008000800 */
[----:B------:R-:W1:Y:S04]  /*1a00*/  LDS R86, [R80+-0x8c0] ;  /* 0xfff7400050567984 */ /* 0x000e680000000800 */
[----:B------:R-:W2:Y:S04]  /*1a10*/  LDS R87, [R24+UR5+-0x20] ;  /* 0xffffe00518577984 */ /* 0x000ea80008000800 */
[----:B------:R-:W3:Y:S04]  /*1a20*/  LDS R88, [R81+-0x440] ;  /* 0xfffbc00051587984 */ /* 0x000ee80000000800 */
[----:B------:R-:W4:Y:S04]  /*1a30*/  LDS R91, [R24+UR5+0x20] ;  /* 0x00002005185b7984 */ /* 0x000f280008000800 */
[----:B------:R-:W5:Y:S01]  /*1a40*/  LDS R89, [R24+UR5] ;  /* 0x0000000518597984 */ /* 0x000f620008000800 */
[----:B------:R-:W-:-:S03]  /*1a50*/  UIADD3 UR5, UPT, UPT, UR5, 0x80, URZ ;  /* 0x0000008005057890 */ /* 0x000fc6000fffe0ff */
[----:B------:R-:W5:Y:S01]  /*1a60*/  LDS R83, [R119+-0x420] ;  /* 0xfffbe00077537984 */ /* 0x000f620000000800 */
[----:B------:R-:W-:-:S03]  /*1a70*/  UISETP.NE.AND UP0, UPT, UR5, 0x1040, UPT ;  /* 0x000010400500788c */ /* 0x000fc6000bf05270 */
[----:B------:R-:W5:Y:S01]  /*1a80*/  LDS R90, [R80+-0x460] ;  /* 0xfffba000505a7984 */ /* 0x000f620000000800 */
[----:B0-----:R-:W-:-:S03]  /*1a90*/  ISETP.NE.AND P6, PT, R84, R23, PT ;  /* 0x000000175400720c */ /* 0x001fc60003fc5270 */
[----:B------:R-:W0:Y:S01]  /*1aa0*/  LDS R118, [R81] ;  /* 0x0000000051767984 */ /* 0x000e220000000800 */
[C---:B------:R-:W-:Y:S02]  /*1ab0*/  ISETP.NE.AND P5, PT, R84.reuse, R25, PT ;  /* 0x000000195400720c */ /* 0x040fe40003fa5270 */
[C---:B------:R-:W-:Y:S01]  /*1ac0*/  ISETP.NE.AND P1, PT, R84.reuse, R29, PT ;  /* 0x0000001d5400720c */ /* 0x040fe20003f25270 */
[----:B------:R-:W0:Y:S01]  /*1ad0*/  LDS R8, [R119] ;  /* 0x0000000077087984 */ /* 0x000e220000000800 */
[----:B------:R-:W-:Y:S02]  /*1ae0*/  ISETP.NE.AND P0, PT, R84, R27, PT ;  /* 0x0000001b5400720c */ /* 0x000fe40003f05270 */
[----:B------:R-:W-:Y:S01]  /*1af0*/  MOV R84, R16 ;  /* 0x0000001000547202 */ /* 0x000fe20000000f00 */
[----:B------:R-:W-:Y:S01]  /*1b00*/  LDS R20, [R80+0x460] ;  /* 0x0004600050147984 */ /* 0x000fe20000000800 */
[----:B-1----:R-:W-:Y:S01]  /*1b10*/  ISETP.NE.AND P2, PT, R86, R23, PT ;  /* 0x000000175600720c */ /* 0x002fe20003f45270 */
[----:B------:R-:W-:Y:S01]  /*1b20*/  @!P6 FFMA R120, R82, R85, R120 ;  /* 0x000000555278e223 */ /* 0x000fe20000000078 */
[----:B------:R-:W-:Y:S01]  /*1b30*/  ISETP.NE.AND P6, PT, R86, R29, PT ;  /* 0x0000001d5600720c */ /* 0x000fe20003fc5270 */
[----:B------:R1:W0:Y:S02]  /*1b40*/  LDS R16, [R80] ;  /* 0x0000000050107984 */ /* 0x0002240000000800 */
[----:B--2---:R-:W-:Y:S01]  /*1b50*/  @!P5 FFMA R84, R82, R87, R84 ;  /* 0x000000575254d223 */ /* 0x004fe20000000054 */
[----:B------:R-:W-:-:S02]  /*1b60*/  ISETP.NE.AND P3, PT, R86, R25, PT ;  /* 0x000000195600720c */ /* 0x000fc40003f65270 */
[----:B------:R-:W-:Y:S01]  /*1b70*/  ISETP.NE.AND P4, PT, R86, R27, PT ;  /* 0x0000001b5600720c */ /* 0x000fe20003f85270 */
[----:B------:R-:W-:Y:S01]  /*1b80*/  IMAD.MOV.U32 R86, RZ, RZ, R12 ;  /* 0x000000ffff567224 */ /* 0x000fe200078e000c */
[----:B---3--:R-:W-:Y:S01]  /*1b90*/  ISETP.NE.AND P5, PT, R88, R23, PT ;  /* 0x000000175800720c */ /* 0x008fe20003fa5270 */
[----:B------:R-:W2:Y:S01]  /*1ba0*/  LDS R12, [R81+0x440] ;  /* 0x00044000510c7984 */ /* 0x000ea20000000800 */
[----:B-1----:R-:W-:Y:S02]  /*1bb0*/  VIADD R80, R80, 0x4 ;  /* 0x0000000450507836 */ /* 0x002fe40000000000 */
[----:B----4-:R-:W-:Y:S01]  /*1bc0*/  @!P1 FFMA R122, R82, R91, R122 ;  /* 0x0000005b527a9223 */ /* 0x010fe2000000007a */
[----:B------:R-:W-:Y:S01]  /*1bd0*/  ISETP.NE.AND P1, PT, R88, R29, PT ;  /* 0x0000001d5800720c */ /* 0x000fe20003f25270 */
[C---:B------:R-:W-:Y:S01]  /*1be0*/  @!P2 FFMA R120, R82.reuse, R85, R120 ;  /* 0x000000555278a223 */ /* 0x040fe20000000078 */
[C---:B-----5:R-:W-:Y:S01]  /*1bf0*/  @!P0 FFMA R86, R82.reuse, R89, R86 ;  /* 0x0000005952568223 */ /* 0x060fe20000000056 */
[----:B------:R-:W-:Y:S01]  /*1c00*/  @!P6 FFMA R122, R82, R91, R122 ;  /* 0x0000005b527ae223 */ /* 0x000fe2000000007a */
[----:B------:R-:W-:Y:S01]  /*1c10*/  ISETP.NE.AND P6, PT, R88, R25, PT ;  /* 0x000000195800720c */ /* 0x000fe20003fc5270 */
[C---:B------:R-:W-:Y:S01]  /*1c20*/  @!P3 FFMA R84, R82.reuse, R87, R84 ;  /* 0x000000575254b223 */ /* 0x040fe20000000054 */
[----:B------:R-:W-:Y:S01]  /*1c30*/  @!P4 FFMA R86, R82, R89, R86 ;  /* 0x000000595256c223 */ /* 0x000fe20000000056 */
[----:B------:R-:W-:Y:S01]  /*1c40*/  MOV R82, R11 ;  /* 0x0000000b00527202 */ /* 0x000fe20000000f00 */
[----:B------:R-:W-:Y:S01]  /*1c50*/  @!P5 FFMA R19, R83, R85, R19 ;  /* 0x000000555313d223 */ /* 0x000fe20000000013 */
[----:B------:R1:W3:Y:S01]  /*1c60*/  LDS R11, [R119+0x420] ;  /* 0x00042000770b7984 */ /* 0x0002e20000000800 */
[----:B------:R-:W-:-:S02]  /*1c70*/  ISETP.NE.AND P5, PT, R90, R29, PT ;  /* 0x0000001d5a00720c */ /* 0x000fc40003fa5270 */
[----:B------:R-:W-:Y:S01]  /*1c80*/  ISETP.NE.AND P0, PT, R88, R27, PT ;  /* 0x0000001b5800720c */ /* 0x000fe20003f05270 */
[C---:B------:R-:W-:Y:S01]  /*1c90*/  @!P1 FFMA R7, R83.reuse, R91, R7 ;  /* 0x0000005b53079223 */ /* 0x040fe20000000007 */
[C---:B------:R-:W-:Y:S02]  /*1ca0*/  ISETP.NE.AND P4, PT, R90.reuse, R27, PT ;  /* 0x0000001b5a00720c */ /* 0x040fe40003f85270 */
[----:B------:R-:W-:Y:S01]  /*1cb0*/  ISETP.NE.AND P3, PT, R90, R25, PT ;  /* 0x000000195a00720c */ /* 0x000fe20003f65270 */
[----:B------:R-:W-:Y:S01]  /*1cc0*/  @!P6 FFMA R15, R83, R87, R15 ;  /* 0x00000057530fe223 */ /* 0x000fe2000000000f */
[-C--:B0-----:R-:W-:Y:S02]  /*1cd0*/  ISETP.NE.AND P6, PT, R118, R23.reuse, PT ;  /* 0x000000177600720c */ /* 0x081fe40003fc5270 */
[----:B------:R-:W-:Y:S02]  /*1ce0*/  ISETP.NE.AND P2, PT, R90, R23, PT ;  /* 0x000000175a00720c */ /* 0x000fe40003f45270 */
[----:B-1----:R-:W-:Y:S01]  /*1cf0*/  IADD3 R119, PT, PT, R119, 0x4, RZ ;  /* 0x0000000477777810 */ /* 0x002fe20007ffe0ff */
[C---:B------:R-:W-:Y:S01]  /*1d00*/  @!P5 FFMA R7, R83.reuse, R91, R7 ;  /* 0x0000005b5307d223 */ /* 0x040fe20000000007 */
[C---:B------:R-:W-:Y:S01]  /*1d10*/  ISETP.NE.AND P5, PT, R118.reuse, R25, PT ;  /* 0x000000197600720c */ /* 0x040fe20003fa5270 */
[----:B------:R-:W-:Y:S01]  /*1d20*/  @!P0 FFMA R82, R83, R89, R82 ;  /* 0x0000005953528223 */ /* 0x000fe20000000052 */
[----:B------:R-:W-:-:S02]  /*1d30*/  ISETP.NE.AND P0, PT, R118, R27, PT ;  /* 0x0000001b7600720c */ /* 0x000fc40003f05270 */
[----:B------:R-:W-:Y:S01]  /*1d40*/  IADD3 R81, PT, PT, R81, 0x4, RZ ;  /* 0x0000000451517810 */ /* 0x000fe20007ffe0ff */
[C---:B------:R-:W-:Y:S01]  /*1d50*/  @!P4 FFMA R82, R83.reuse, R89, R82 ;  /* 0x000000595352c223 */ /* 0x040fe20000000052 */
[----:B------:R-:W-:Y:S01]  /*1d60*/  ISETP.NE.AND P4, PT, R118, R29, PT ;  /* 0x0000001d7600720c */ /* 0x000fe20003f85270 */
[C---:B------:R-:W-:Y:S01]  /*1d70*/  @!P3 FFMA R15, R83.reuse, R87, R15 ;  /* 0x00000057530fb223 */ /* 0x040fe2000000000f */
[----:B------:R-:W-:Y:S01]  /*1d80*/  @!P6 FFMA R18, R8, R85, R18 ;  /* 0x000000550812e223 */ /* 0x000fe20000000012 */
[C---:B------:R-:W-:Y:S01]  /*1d90*/  ISETP.NE.AND P3, PT, R16.reuse, R23, PT ;  /* 0x000000171000720c */ /* 0x040fe20003f65270 */
[----:B------:R-:W-:Y:S01]  /*1da0*/  @!P2 FFMA R19, R83, R85, R19 ;  /* 0x000000555313a223 */ /* 0x000fe20000000013 */
[----:B------:R-:W-:Y:S02]  /*1db0*/  ISETP.NE.AND P6, PT, R16, R29, PT ;  /* 0x0000001d1000720c */ /* 0x000fe40003fc5270 */
[----:B------:R-:W-:Y:S01]  /*1dc0*/  @!P5 FFMA R14, R8, R87, R14 ;  /* 0x00000057080ed223 */ /* 0x000fe2000000000e */
[----:B------:R-:W-:Y:S01]  /*1dd0*/  ISETP.NE.AND P2, PT, R16, R25, PT ;  /* 0x000000191000720c */ /* 0x000fe20003f45270 */
[----:B------:R-:W-:Y:S01]  /*1de0*/  @!P0 FFMA R10, R8, R89, R10 ;  /* 0x00000059080a8223 */ /* 0x000fe2000000000a */
[----:B------:R-:W-:-:S02]  /*1df0*/  ISETP.NE.AND P1, PT, R16, R27, PT ;  /* 0x0000001b1000720c */ /* 0x000fc40003f25270 */
[----:B--2---:R-:W-:Y:S01]  /*1e00*/  ISETP.NE.AND P5, PT, R12, R23, PT ;  /* 0x000000170c00720c */ /* 0x004fe20003fa5270 */
[----:B------:R-:W-:Y:S01]  /*1e10*/  @!P4 FFMA R6, R8, R91, R6 ;  /* 0x0000005b0806c223 */ /* 0x000fe20000000006 */
[----:B------:R-:W-:Y:S02]  /*1e20*/  ISETP.NE.AND P4, PT, R12, R27, PT ;  /* 0x0000001b0c00720c */ /* 0x000fe40003f85270 */
[----:B------:R-:W-:Y:S01]  /*1e30*/  @!P3 FFMA R18, R8, R85, R18 ;  /* 0x000000550812b223 */ /* 0x000fe20000000012 */
[----:B------:R-:W-:Y:S01]  /*1e40*/  ISETP.NE.AND P3, PT, R12, R29, PT ;  /* 0x0000001d0c00720c */ /* 0x000fe20003f65270 */
[----:B------:R-:W-:Y:S01]  /*1e50*/  @!P6 FFMA R6, R8, R91, R6 ;  /* 0x0000005b0806e223 */ /* 0x000fe20000000006 */
[----:B------:R-:W-:Y:S02]  /*1e60*/  ISETP.NE.AND P6, PT, R12, R25, PT ;  /* 0x000000190c00720c */ /* 0x000fe40003fc5270 */
[----:B------:R-:W-:Y:S01]  /*1e70*/  @!P2 FFMA R14, R8, R87, R14 ;  /* 0x00000057080ea223 */ /* 0x000fe2000000000e */
[----:B------:R-:W-:Y:S01]  /*1e80*/  ISETP.NE.AND P2, PT, R20, R23, PT ;  /* 0x000000171400720c */ /* 0x000fe20003f45270 */
[----:B------:R-:W-:Y:S01]  /*1e90*/  @!P1 FFMA R10, R8, R89, R10 ;  /* 0x00000059080a9223 */ /* 0x000fe2000000000a */
[C---:B------:R-:W-:Y:S01]  /*1ea0*/  ISETP.NE.AND P1, PT, R20.reuse, R25, PT ;  /* 0x000000191400720c */ /* 0x040fe20003f25270 */
[C---:B---3--:R-:W-:Y:S01]  /*1eb0*/  @!P5 FFMA R17, R11.reuse, R85, R17 ;  /* 0x000000550b11d223 */ /* 0x048fe20000000011 */
[C---:B------:R-:W-:Y:S01]  /*1ec0*/  ISETP.NE.AND P0, PT, R20.reuse, R27, PT ;  /* 0x0000001b1400720c */ /* 0x040fe20003f05270 */
[----:B------:R-:W-:Y:S01]  /*1ed0*/  @!P4 FFMA R9, R11, R89, R9 ;  /* 0x000000590b09c223 */ /* 0x000fe20000000009 */
[----:B------:R-:W-:Y:S01]  /*1ee0*/  ISETP.NE.AND P5, PT, R20, R29, PT ;  /* 0x0000001d1400720c */ /* 0x000fe20003fa5270 */
[----:B------:R-:W-:-:S02]  /*1ef0*/  IMAD.MOV.U32 R8, RZ, RZ, R122 ;  /* 0x000000ffff087224 */ /* 0x000fc400078e007a */
[C---:B------:R-:W-:Y:S01]  /*1f00*/  @!P3 FFMA R5, R11.reuse, R91, R5 ;  /* 0x0000005b0b05b223 */ /* 0x040fe20000000005 */
[----:B------:R-:W-:Y:S01]  /*1f10*/  MOV R20, R120 ;  /* 0x0000007800147202 */ /* 0x000fe20000000f00 */
[C---:B------:R-:W-:Y:S01]  /*1f20*/  @!P6 FFMA R13, R11.reuse, R87, R13 ;  /* 0x000000570b0de223 */ /* 0x040fe2000000000d */
[----:B------:R-:W-:Y:S01]  /*1f30*/  MOV R16, R84 ;  /* 0x0000005400107202 */ /* 0x000fe20000000f00 */
[C---:B------:R-:W-:Y:S01]  /*1f40*/  @!P2 FFMA R17, R11.reuse, R85, R17 ;  /* 0x000000550b11a223 */ /* 0x040fe20000000011 */
[----:B------:R-:W-:Y:S01]  /*1f50*/  MOV R12, R86 ;  /* 0x00000056000c7202 */ /* 0x000fe20000000f00 */
[C---:B------:R-:W-:Y:S02]  /*1f60*/  @!P1 FFMA R13, R11.reuse, R87, R13 ;  /* 0x000000570b0d9223 */ /* 0x040fe4000000000d */
[C---:B------:R-:W-:Y:S02]  /*1f70*/  @!P0 FFMA R9, R11.reuse, R89, R9 ;  /* 0x000000590b098223 */ /* 0x040fe40000000009 */
[----:B------:R-:W-:Y:S01]  /*1f80*/  @!P5 FFMA R5, R11, R91, R5 ;  /* 0x0000005b0b05d223 */ /* 0x000fe20000000005 */
[----:B------:R-:W-:Y:S01]  /*1f90*/  MOV R11, R82 ;  /* 0x00000052000b7202 */ /* 0x000fe20000000f00 */
[----:B------:R-:W-:Y:S06]  /*1fa0*/  BRA.U UP0, `(.L_x_1) ;  /* 0xfffffff900807547 */ /* 0x000fec000b83ffff */
[----:B------:R-:W-:Y:S01]  /*1fb0*/  IADD3 R21, PT, PT, R21, 0x1, RZ ;  /* 0x0000000115157810 */ /* 0x000fe20007ffe0ff */
[----:B------:R-:W-:Y:S03]  /*1fc0*/  BAR.SYNC.DEFER_BLOCKING 0x0 ;  /* 0x0000000000007b1d */ /* 0x000fe60000010000 */
[----:B------:R-:W-:-:S13]  /*1fd0*/  ISETP.NE.AND P0, PT, R21, UR4, PT ;  /* 0x0000000415007c0c */ /* 0x000fda000bf05270 */
[----:B------:R-:W-:Y:S05]  /*1fe0*/  @P0 BRA `(.L_x_2) ;  /* 0xffffffe800400947 */ /* 0x000fea000383ffff */
.L_x_0:
[----:B------:R-:W0:Y:S01]  /*1ff0*/  LDC R22, c[0x0][0x3a8] ;  /* 0x0000ea00ff167b82 */ /* 0x000e220000000800 */
[----:B--2-4-:R-:W-:Y:S01]  /*2000*/  LEA R2, R2, R4, 0x5 ;  /* 0x0000000402027211 */ /* 0x014fe200078e28ff */
[----:B-1-3--:R-:W-:-:S06]  /*2010*/  IMAD R3, R0, 0x20, R3 ;  /* 0x0000002000037824 */ /* 0x00afcc00078e0203 */
[----:B------:R-:W1:Y:S01]  /*2020*/  LDC.64 R26, c[0x0][0x3a0] ;  /* 0x0000e800ff1a7b82 */ /* 0x000e620000000a00 */
[----:B0-----:R-:W-:-:S05]  /*2030*/  IMAD R3, R2, R22, R3 ;  /* 0x0000001602037224 */ /* 0x001fca00078e0203 */
[CC--:B------:R-:W-:Y:S02]  /*2040*/  LEA R25, R22.reuse, R3.reuse, 0x4 ;  /* 0x0000000316197211 */ /* 0x0c0fe400078e20ff */
[C---:B------:R-:W-:Y:S01]  /*2050*/  LEA R23, R22.reuse, R3, 0x3 ;  /* 0x0000000316177211 */ /* 0x040fe200078e18ff */
[----:B-1----:R-:W-:Y:S01]  /*2060*/  IMAD.WIDE R2, R3, 0x4, R26 ;  /* 0x0000000403027825 */ /* 0x002fe200078e021a */
[----:B------:R-:W-:-:S03]  /*2070*/  LEA R21, R22, R25, 0x3 ;  /* 0x0000001916157211 */ /* 0x000fc600078e18ff */
[--C-:B------:R-:W-:Y:S01]  /*2080*/  IMAD.WIDE R22, R23, 0x4, R26.reuse ;  /* 0x0000000417167825 */ /* 0x100fe200078e021a */
[----:B------:R-:W-:Y:S03]  /*2090*/  STG.E desc[UR6][R2.64], R20 ;  /* 0x0000001402007986 */ /* 0x000fe6000c101906 */
[--C-:B------:R-:W-:Y:S01]  /*20a0*/  IMAD.WIDE R24, R25, 0x4, R26.reuse ;  /* 0x0000000419187825 */ /* 0x100fe200078e021a */
[----:B------:R-:W-:Y:S03]  /*20b0*/  STG.E desc[UR6][R22.64], R19 ;  /* 0x0000001316007986 */ /* 0x000fe6000c101906 */
[----:B------:R-:W-:Y:S01]  /*20c0*/  IMAD.WIDE R26, R21, 0x4, R26 ;  /* 0x00000004151a7825 */ /* 0x000fe200078e021a */
[----:B------:R-:W-:Y:S04]  /*20d0*/  STG.E desc[UR6][R24.64], R18 ;  /* 0x0000001218007986 */ /* 0x000fe8000c101906 */
        /* <DEDUP_REMOVED lines=12> */
[----:B------:R-:W-:Y:S01]  /*21a0*/  STG.E desc[UR6][R26.64+0x60], R5 ;  /* 0x000060051a007986 */ /* 0x000fe2000c101906 */
[----:B------:R-:W-:Y:S05]  /*21b0*/  EXIT ;  /* 0x000000000000794d */ /* 0x000fea0003800000 */
.L_x_3:
[----:B------:R-:W-:-:S00]  /*21c0*/  BRA `(.L_x_3) ;  /* 0xfffffffc00fc7947 */ /* 0x000fc0000383ffff */
[----:B------:R-:W-:-:S00]  /*21d0*/  NOP ;  /* 0x0000000000007918 */ /* 0x000fc00000000000 */
        /* <DEDUP_REMOVED lines=10> */
.L_x_4:


//--------------------- .nv.shared._ZN18mamtorch_kernel_v540fullyconnected_backward_cuda_kernel_acc4EPKfS1_PKiS3_Pfiii --------------------------
	.section	.nv.shared._ZN18mamtorch_kernel_v540fullyconnected_backward_cuda_kernel_acc4EPKfS1_PKiS3_Pfiii,"aw",@nobits
	.sectionflags	@""
	.align	4
.nv.shared._ZN18mamtorch_kernel_v540fullyconnected_backward_cuda_kernel_acc4EPKfS1_PKiS3_Pfiii:
	.zero		18176


//--------------------- .nv.shared.reserved.0     --------------------------
	.section	.nv.shared.reserved.0,"aw",@nobits
	.weak		__nv_reservedSMEM_offset_0_alias
	.size		__nv_reservedSMEM_offset_0_alias, 0, 64
	.other		__nv_reservedSMEM_offset_0_alias,@"STO_CUDA_RESERVED_SHARED STV_DEFAULT"
__nv_reservedSMEM_offset_0_alias:
	.zero		0
	.zero		64


//--------------------- .nv.constant0._ZN18mamtorch_kernel_v540fullyconnected_backward_cuda_kernel_acc4EPKfS1_PKiS3_Pfiii --------------------------
	.section	.nv.constant0._ZN18mamtorch_kernel_v540fullyconnected_backward_cuda_kernel_acc4EPKfS1_PKiS3_Pfiii,"a",@progbits
	.sectionflags	@""
	.align	4
.nv.constant0._ZN18mamtorch_kernel_v540fullyconnected_backward_cuda_kernel_acc4EPKfS1_PKiS3_Pfiii:
	.zero		948


//--------------------- SYMBOLS --------------------------

	.type		.nv.reservedSmem.offset0,@object
	.size		.nv.reservedSmem.offset0,0x4
	.type		.nv.reservedSmem.cap,@object
	.size		.nv.reservedSmem.cap,0x4
